	.target	sm_100a

	.elftype	@"ET_EXEC"


//--------------------- .note.nv.tkinfo           --------------------------
	.section	.note.nv.tkinfo,"",@"SHT_NOTE"
	.sectionflags	@"SHF_NOTE_NV_TKINFO"
	.tkinfo
        /*0018*/ 	.word	0x00000002
        /*0030*/ 	.string	""
        /*0030*/ 	.string	"ptxas"
        /*0030*/ 	.string	"Cuda compilation tools, release 13.0, V13.0.88"
        /*0030*/ 	.string	"Build cuda_13.0.r13.0/compiler.36424714_0"
        /*0030*/ 	.string	"-arch sm_100a -m 64 "



//--------------------- .note.nv.cuinfo           --------------------------
	.section	.note.nv.cuinfo,"",@"SHT_NOTE"
	.sectionflags	@"SHF_NOTE_NV_CUINFO"
        /*0018*/ 	.short	0x0002
        /*001a*/ 	.short	0x0064
        /*001c*/ 	.short	0x0082
	.zero		2


//--------------------- .nv.info                  --------------------------
	.section	.nv.info,"",@"SHT_CUDA_INFO"
	.align	4


	//----- nvinfo : EIATTR_REGCOUNT
	.align		4
        /*0000*/ 	.byte	0x04, 0x2f
        /*0002*/ 	.short	(.L_19 - .L_18)
	.align		4
.L_18:
        /*0004*/ 	.word	index@(_ZN7cutlass13device_kernelINS_4gemm6kernel13GemmUniversalIN4cute5tupleIJiiiiEEENS1_10collective13CollectiveMmaINS1_35MainloopSm100TmaUmmaWarpSpecializedILi7ELi2ELi4ENS5_IJNS4_1CILi1EEESB_SB_EEEEENS5_IJNSA_ILi128EEENSA_ILi96EEENSA_ILi64EEEEEENS_10bfloat16_tENS5_IJlSB_lEEESI_SJ_NS4_8TiledMMAINS4_8MMA_AtomIJNS4_20SM100_MMA_F16BF16_SSISI_SI_fLi128ELi96ELNS4_4UMMA5MajorE0ELSO_0ELNSN_7ScaleInE0ELSP_0EEEEEENS4_6LayoutISC_NS5_IJNSA_ILi0EEEST_ST_EEEEENS5_IJNS4_10UnderscoreESW_SW_EEEEENS4_13SM90_TMA_LOADENS4_14ComposedLayoutINS4_7SwizzleILi3ELi4ELi3EEENS4_18smem_ptr_flag_bitsILi16EEENSS_INS5_IJNSA_ILi8EEESG_EEENS5_IJSG_SB_EEEEEEEvNS4_8identityESZ_S19_vS1A_EENS_8epilogue10collective18CollectiveEpilogueINS1C_23Sm100TmaWarpSpecializedILi3ELi2ELi32ELb1ELb0EEEJSH_NS5_IJNSS_ISE_SB_EENSS_INSA_ILi32EEESB_EEEEESI_SJ_SI_SJ_NS1C_6fusion15FusionCallbacksIS1G_NS1L_17LinearCombinationISI_fSI_fLNS_15FloatRoundStyleE2EEESH_S1K_JEEENS4_5SM1004TMEM4LOAD26SM100_TMEM_LOAD_32dp32b32xESZ_NS10_INS11_ILi2ELi4ELi3EEES14_NSS_INS5_IJS15_S1I_EEENS5_IJS1I_SB_EEEEEEENS4_39AutoVectorizingCopyWithAssumedAlignmentILi128EEENS4_14SM90_TMA_STOREES1Z_S21_S21_EEEvvEEEEvNT_6ParamsE)
        /*0008*/ 	.word	0x0000006e


	//----- nvinfo : EIATTR_FRAME_SIZE
	.align		4
.L_19:
        /*000c*/ 	.byte	0x04, 0x11
        /*000e*/ 	.short	(.L_21 - .L_20)
	.align		4
.L_20:
        /*0010*/ 	.word	index@($__internal_2_$__cuda_sm10x_tcgen05_guardrail_trap_unallocated_columns_being_dealloced)
        /*0014*/ 	.word	0x00000000


	//----- nvinfo : EIATTR_FRAME_SIZE
	.align		4
.L_21:
        /*0018*/ 	.byte	0x04, 0x11
        /*001a*/ 	.short	(.L_23 - .L_22)
	.align		4
.L_22:
        /*001c*/ 	.word	index@($__internal_1_$__cuda_sm10x_tcgen05_guardrail_trap_phase_invalid_during_alloc)
        /*0020*/ 	.word	0x00000000


	//----- nvinfo : EIATTR_FRAME_SIZE
	.align		4
.L_23:
        /*0024*/ 	.byte	0x04, 0x11
        /*0026*/ 	.short	(.L_25 - .L_24)
	.align		4
.L_24:
        /*0028*/ 	.word	index@($__internal_0_$__cuda_sm10x_tcgen05_guardrail_trap_col_being_dealloced_not_returned_by_alloc)
        /*002c*/ 	.word	0x00000000


	//----- nvinfo : EIATTR_FRAME_SIZE
	.align		4
.L_25:
        /*0030*/ 	.byte	0x04, 0x11
        /*0032*/ 	.short	(.L_27 - .L_26)
	.align		4
.L_26:
        /*0034*/ 	.word	index@(_ZN7cutlass13device_kernelINS_4gemm6kernel13GemmUniversalIN4cute5tupleIJiiiiEEENS1_10collective13CollectiveMmaINS1_35MainloopSm100TmaUmmaWarpSpecializedILi7ELi2ELi4ENS5_IJNS4_1CILi1EEESB_SB_EEEEENS5_IJNSA_ILi128EEENSA_ILi96EEENSA_ILi64EEEEEENS_10bfloat16_tENS5_IJlSB_lEEESI_SJ_NS4_8TiledMMAINS4_8MMA_AtomIJNS4_20SM100_MMA_F16BF16_SSISI_SI_fLi128ELi96ELNS4_4UMMA5MajorE0ELSO_0ELNSN_7ScaleInE0ELSP_0EEEEEENS4_6LayoutISC_NS5_IJNSA_ILi0EEEST_ST_EEEEENS5_IJNS4_10UnderscoreESW_SW_EEEEENS4_13SM90_TMA_LOADENS4_14ComposedLayoutINS4_7SwizzleILi3ELi4ELi3EEENS4_18smem_ptr_flag_bitsILi16EEENSS_INS5_IJNSA_ILi8EEESG_EEENS5_IJSG_SB_EEEEEEEvNS4_8identityESZ_S19_vS1A_EENS_8epilogue10collective18CollectiveEpilogueINS1C_23Sm100TmaWarpSpecializedILi3ELi2ELi32ELb1ELb0EEEJSH_NS5_IJNSS_ISE_SB_EENSS_INSA_ILi32EEESB_EEEEESI_SJ_SI_SJ_NS1C_6fusion15FusionCallbacksIS1G_NS1L_17LinearCombinationISI_fSI_fLNS_15FloatRoundStyleE2EEESH_S1K_JEEENS4_5SM1004TMEM4LOAD26SM100_TMEM_LOAD_32dp32b32xESZ_NS10_INS11_ILi2ELi4ELi3EEES14_NSS_INS5_IJS15_S1I_EEENS5_IJS1I_SB_EEEEEEENS4_39AutoVectorizingCopyWithAssumedAlignmentILi128EEENS4_14SM90_TMA_STOREES1Z_S21_S21_EEEvvEEEEvNT_6ParamsE)
        /*0038*/ 	.word	0x00000000


	//----- nvinfo : EIATTR_MIN_STACK_SIZE
	.align		4
.L_27:
        /*003c*/ 	.byte	0x04, 0x12
        /*003e*/ 	.short	(.L_29 - .L_28)
	.align		4
.L_28:
        /*0040*/ 	.word	index@(_ZN7cutlass13device_kernelINS_4gemm6kernel13GemmUniversalIN4cute5tupleIJiiiiEEENS1_10collective13CollectiveMmaINS1_35MainloopSm100TmaUmmaWarpSpecializedILi7ELi2ELi4ENS5_IJNS4_1CILi1EEESB_SB_EEEEENS5_IJNSA_ILi128EEENSA_ILi96EEENSA_ILi64EEEEEENS_10bfloat16_tENS5_IJlSB_lEEESI_SJ_NS4_8TiledMMAINS4_8MMA_AtomIJNS4_20SM100_MMA_F16BF16_SSISI_SI_fLi128ELi96ELNS4_4UMMA5MajorE0ELSO_0ELNSN_7ScaleInE0ELSP_0EEEEEENS4_6LayoutISC_NS5_IJNSA_ILi0EEEST_ST_EEEEENS5_IJNS4_10UnderscoreESW_SW_EEEEENS4_13SM90_TMA_LOADENS4_14ComposedLayoutINS4_7SwizzleILi3ELi4ELi3EEENS4_18smem_ptr_flag_bitsILi16EEENSS_INS5_IJNSA_ILi8EEESG_EEENS5_IJSG_SB_EEEEEEEvNS4_8identityESZ_S19_vS1A_EENS_8epilogue10collective18CollectiveEpilogueINS1C_23Sm100TmaWarpSpecializedILi3ELi2ELi32ELb1ELb0EEEJSH_NS5_IJNSS_ISE_SB_EENSS_INSA_ILi32EEESB_EEEEESI_SJ_SI_SJ_NS1C_6fusion15FusionCallbacksIS1G_NS1L_17LinearCombinationISI_fSI_fLNS_15FloatRoundStyleE2EEESH_S1K_JEEENS4_5SM1004TMEM4LOAD26SM100_TMEM_LOAD_32dp32b32xESZ_NS10_INS11_ILi2ELi4ELi3EEES14_NSS_INS5_IJS15_S1I_EEENS5_IJS1I_SB_EEEEEEENS4_39AutoVectorizingCopyWithAssumedAlignmentILi128EEENS4_14SM90_TMA_STOREES1Z_S21_S21_EEEvvEEEEvNT_6ParamsE)
        /*0044*/ 	.word	0x00000000
.L_29:


//--------------------- .nv.compat                --------------------------
	.section	.nv.compat,"",@"SHT_CUDA_COMPAT_INFO"
	.align	4
        /*0000*/ 	.byte	0x02, 0x09, 0x01, 0x00, 0x02, 0x02, 0x02, 0x00, 0x02, 0x05, 0x05, 0x00, 0x03, 0x07, 0x01, 0x01
        /*0010*/ 	.byte	0x02, 0x03, 0x01, 0x00, 0x02, 0x06, 0x01, 0x00, 0x04, 0x0b, 0x08, 0x00, 0x09, 0x00, 0x00, 0x00
        /*0020*/ 	.byte	0x00, 0x00, 0x00, 0x00


//--------------------- .nv.info._ZN7cutlass13device_kernelINS_4gemm6kernel13GemmUniversalIN4cute5tupleIJiiiiEEENS1_10collective13CollectiveMmaINS1_35MainloopSm100TmaUmmaWarpSpecializedILi7ELi2ELi4ENS5_IJNS4_1CILi1EEESB_SB_EEEEENS5_IJNSA_ILi128EEENSA_ILi96EEENSA_ILi64EEEEEENS_10bfloat16_tENS5_IJlSB_lEEESI_SJ_NS4_8TiledMMAINS4_8MMA_AtomIJNS4_20SM100_MMA_F16BF16_SSISI_SI_fLi128ELi96ELNS4_4UMMA5MajorE0ELSO_0ELNSN_7ScaleInE0ELSP_0EEEEEENS4_6LayoutISC_NS5_IJNSA_ILi0EEEST_ST_EEEEENS5_IJNS4_10UnderscoreESW_SW_EEEEENS4_13SM90_TMA_LOADENS4_14ComposedLayoutINS4_7SwizzleILi3ELi4ELi3EEENS4_18smem_ptr_flag_bitsILi16EEENSS_INS5_IJNSA_ILi8EEESG_EEENS5_IJSG_SB_EEEEEEEvNS4_8identityESZ_S19_vS1A_EENS_8epilogue10collective18CollectiveEpilogueINS1C_23Sm100TmaWarpSpecializedILi3ELi2ELi32ELb1ELb0EEEJSH_NS5_IJNSS_ISE_SB_EENSS_INSA_ILi32EEESB_EEEEESI_SJ_SI_SJ_NS1C_6fusion15FusionCallbacksIS1G_NS1L_17LinearCombinationISI_fSI_fLNS_15FloatRoundStyleE2EEESH_S1K_JEEENS4_5SM1004TMEM4LOAD26SM100_TMEM_LOAD_32dp32b32xESZ_NS10_INS11_ILi2ELi4ELi3EEES14_NSS_INS5_IJS15_S1I_EEENS5_IJS1I_SB_EEEEEEENS4_39AutoVectorizingCopyWithAssumedAlignmentILi128EEENS4_14SM90_TMA_STOREES1Z_S21_S21_EEEvvEEEEvNT_6ParamsE --------------------------
	.section	.nv.info._ZN7cutlass13device_kernelINS_4gemm6kernel13GemmUniversalIN4cute5tupleIJiiiiEEENS1_10collective13CollectiveMmaINS1_35MainloopSm100TmaUmmaWarpSpecializedILi7ELi2ELi4ENS5_IJNS4_1CILi1EEESB_SB_EEEEENS5_IJNSA_ILi128EEENSA_ILi96EEENSA_ILi64EEEEEENS_10bfloat16_tENS5_IJlSB_lEEESI_SJ_NS4_8TiledMMAINS4_8MMA_AtomIJNS4_20SM100_MMA_F16BF16_SSISI_SI_fLi128ELi96ELNS4_4UMMA5MajorE0ELSO_0ELNSN_7ScaleInE0ELSP_0EEEEEENS4_6LayoutISC_NS5_IJNSA_ILi0EEEST_ST_EEEEENS5_IJNS4_10UnderscoreESW_SW_EEEEENS4_13SM90_TMA_LOADENS4_14ComposedLayoutINS4_7SwizzleILi3ELi4ELi3EEENS4_18smem_ptr_flag_bitsILi16EEENSS_INS5_IJNSA_ILi8EEESG_EEENS5_IJSG_SB_EEEEEEEvNS4_8identityESZ_S19_vS1A_EENS_8epilogue10collective18CollectiveEpilogueINS1C_23Sm100TmaWarpSpecializedILi3ELi2ELi32ELb1ELb0EEEJSH_NS5_IJNSS_ISE_SB_EENSS_INSA_ILi32EEESB_EEEEESI_SJ_SI_SJ_NS1C_6fusion15FusionCallbacksIS1G_NS1L_17LinearCombinationISI_fSI_fLNS_15FloatRoundStyleE2EEESH_S1K_JEEENS4_5SM1004TMEM4LOAD26SM100_TMEM_LOAD_32dp32b32xESZ_NS10_INS11_ILi2ELi4ELi3EEES14_NSS_INS5_IJS15_S1I_EEENS5_IJS1I_SB_EEEEEEENS4_39AutoVectorizingCopyWithAssumedAlignmentILi128EEENS4_14SM90_TMA_STOREES1Z_S21_S21_EEEvvEEEEvNT_6ParamsE,"",@"SHT_CUDA_INFO"
	.sectionflags	@""
	.align	4


	//----- nvinfo : EIATTR_CUDA_API_VERSION
	.align		4
        /*0000*/ 	.byte	0x04, 0x37
        /*0002*/ 	.short	(.L_31 - .L_30)
.L_30:
        /*0004*/ 	.word	0x00000082


	//----- nvinfo : EIATTR_KPARAM_INFO
	.align		4
.L_31:
        /*0008*/ 	.byte	0x04, 0x17
        /*000a*/ 	.short	(.L_33 - .L_32)
.L_32:
        /*000c*/ 	.word	0x00000000
        /*0010*/ 	.short	0x0000
        /*0012*/ 	.short	0x0000
        /*0014*/ 	.byte	0x00, 0xf0, 0x01, 0x20


	//----- nvinfo : EIATTR_AT_ENTRY_FRAGMENTS
	.align		4
.L_33:
        /*0018*/ 	.byte	0x04, 0x4f
        /*001a*/ 	.short	(.L_35 - .L_34)


	//   ....[0]....
.L_34:
        /*001c*/ 	.word	0x00000006


	//----- nvinfo : EIATTR_RESERVED_SMEM_USED
	.align		4
.L_35:
        /*0020*/ 	.byte	0x01, 0x41
	.zero		2


	//----- nvinfo : EIATTR_SPARSE_MMA_MASK
	.align		4
        /*0024*/ 	.byte	0x03, 0x50
        /*0026*/ 	.short	0x0000


	//----- nvinfo : EIATTR_TCGEN05_1CTA_USED
	.align		4
        /*0028*/ 	.byte	0x01, 0x51
	.zero		2


	//----- nvinfo : EIATTR_MAXREG_COUNT
	.align		4
        /*002c*/ 	.byte	0x03, 0x1b
        /*002e*/ 	.short	0x00ff


	//----- nvinfo : EIATTR_NUM_BARRIERS
	.align		4
        /*0030*/ 	.byte	0x02, 0x4c
        /*0032*/ 	.byte	0x07
	.zero		1


	//----- nvinfo : EIATTR_EXTERNS
	.align		4
        /*0034*/ 	.byte	0x04, 0x0f
        /*0036*/ 	.short	(.L_37 - .L_36)


	//   ....[0]....
	.align		4
.L_36:
        /*0038*/ 	.word	index@(__assertfail)


	//----- nvinfo : EIATTR_MERCURY_ISA_VERSION
	.align		4
.L_37:
        /*003c*/ 	.byte	0x03, 0x5f
        /*003e*/ 	.short	0x0101


	//----- nvinfo : EIATTR_INT_WARP_WIDE_INSTR_OFFSETS
	.align		4
        /*0040*/ 	.byte	0x04, 0x31
        /*0042*/ 	.short	(.L_39 - .L_38)


	//   ....[0]....
.L_38:
        /*0044*/ 	.word	0x00001e20


	//   ....[1]....
        /*0048*/ 	.word	0x00003a10


	//   ....[2]....
        /*004c*/ 	.word	0x00003a40


	//   ....[3]....
        /*0050*/ 	.word	0x00003a90


	//   ....[4]....
        /*0054*/ 	.word	0x000043a0


	//   ....[5]....
        /*0058*/ 	.word	0x00004400


	//   ....[6]....
        /*005c*/ 	.word	0x00004500


	//   ....[7]....
        /*0060*/ 	.word	0x00004590


	//   ....[8]....
        /*0064*/ 	.word	0x00004760


	//   ....[9]....
        /*0068*/ 	.word	0x000048c0


	//----- nvinfo : EIATTR_COOP_GROUP_MASK_REGIDS
	.align		4
.L_39:
        /*006c*/ 	.byte	0x04, 0x29
        /*006e*/ 	.short	(.L_41 - .L_40)


	//   ....[0]....
.L_40:
        /*0070*/ 	.word	0xffffffff


	//   ....[1]....
        /*0074*/ 	.word	0xffffffff


	//   ....[2]....
        /*0078*/ 	.word	0xffffffff


	//   ....[3]....
        /*007c*/ 	.word	0xffffffff


	//   ....[4]....
        /*0080*/ 	.word	0xffffffff


	//   ....[5]....
        /*0084*/ 	.word	0xffffffff


	//   ....[6]....
        /*0088*/ 	.word	0xffffffff


	//   ....[7]....
        /*008c*/ 	.word	0xffffffff


	//   ....[8]....
        /*0090*/ 	.word	0xffffffff


	//   ....[9]....
        /*0094*/ 	.word	0xffffffff


	//   ....[10]....
        /*0098*/ 	.word	0xffffffff


	//   ....[11]....
        /*009c*/ 	.word	0xffffffff


	//   ....[12]....
        /*00a0*/ 	.word	0xffffffff


	//----- nvinfo : EIATTR_COOP_GROUP_INSTR_OFFSETS
	.align		4
.L_41:
        /*00a4*/ 	.byte	0x04, 0x28
        /*00a6*/ 	.short	(.L_43 - .L_42)


	//   ....[0]....
.L_42:
        /*00a8*/ 	.word	0x00000090


	//   ....[1]....
        /*00ac*/ 	.word	0x000004d0


	//   ....[2]....
        /*00b0*/ 	.word	0x000006a0


	//   ....[3]....
        /*00b4*/ 	.word	0x00000820


	//   ....[4]....
        /*00b8*/ 	.word	0x00000920


	//   ....[5]....
        /*00bc*/ 	.word	0x00000a90


	//   ....[6]....
        /*00c0*/ 	.word	0x00000c30


	//   ....[7]....
        /*00c4*/ 	.word	0x00001d00


	//   ....[8]....
        /*00c8*/ 	.word	0x00002c90


	//   ....[9]....
        /*00cc*/ 	.word	0x00002ea0


	//   ....[10]....
        /*00d0*/ 	.word	0x00002ed0


	//   ....[11]....
        /*00d4*/ 	.word	0x00003900


	//   ....[12]....
        /*00d8*/ 	.word	0x00003b30


	//----- nvinfo : EIATTR_VRC_CTA_INIT_COUNT
	.align		4
.L_43:
        /*00dc*/ 	.byte	0x02, 0x4a
        /*00de*/ 	.byte	0x80
	.zero		1


	//----- nvinfo : EIATTR_SYSCALL_OFFSETS
	.align		4
        /*00e0*/ 	.byte	0x04, 0x46
        /*00e2*/ 	.short	(.L_45 - .L_44)


	//   ....[0]....
.L_44:
        /*00e4*/ 	.word	0x00005320


	//   ....[1]....
        /*00e8*/ 	.word	0x00005410


	//   ....[2]....
        /*00ec*/ 	.word	0x00005b80


	//   ....[3]....
        /*00f0*/ 	.word	0x00006810


	//   ....[4]....
        /*00f4*/ 	.word	0x00007480


	//----- nvinfo : EIATTR_MBARRIER_INSTR_OFFSETS
	.align		4
.L_45:
        /*00f8*/ 	.byte	0x04, 0x39
        /*00fa*/ 	.short	(.L_47 - .L_46)


	//   ....[0]....
.L_46:
        /*00fc*/ 	.word	0x000005b0
        /*0100*/ 	.word	0x000000ff
        /*0104*/ 	.word	0x00000000
        /*0108*/ 	.short	0x0100
        /*010a*/ 	.byte	0x05
	.zero		1


	//   ....[1]....
        /*010c*/ 	.word	0x000005c0
        /*0110*/ 	.word	0x000000ff
        /*0114*/ 	.word	0x00000038
        /*0118*/ 	.short	0x0100
        /*011a*/ 	.byte	0x05
	.zero		1


	//   ....[2]....
        /*011c*/ 	.word	0x000005d0
        /*0120*/ 	.word	0x000000ff
        /*0124*/ 	.word	0x00000008
        /*0128*/ 	.short	0x0100
        /*012a*/ 	.byte	0x05
	.zero		1


	//   ....[3]....
        /*012c*/ 	.word	0x000005e0
        /*0130*/ 	.word	0x000000ff
        /*0134*/ 	.word	0x00000040
        /*0138*/ 	.short	0x0100
        /*013a*/ 	.byte	0x05
	.zero		1


	//   ....[4]....
        /*013c*/ 	.word	0x000005f0
        /*0140*/ 	.word	0x000000ff
        /*0144*/ 	.word	0x00000010
        /*0148*/ 	.short	0x0100
        /*014a*/ 	.byte	0x05
	.zero		1


	//   ....[5]....
        /*014c*/ 	.word	0x00000600
        /*0150*/ 	.word	0x000000ff
        /*0154*/ 	.word	0x00000048
        /*0158*/ 	.short	0x0100
        /*015a*/ 	.byte	0x05
	.zero		1


	//   ....[6]....
        /*015c*/ 	.word	0x00000610
        /*0160*/ 	.word	0x000000ff
        /*0164*/ 	.word	0x00000018
        /*0168*/ 	.short	0x0100
        /*016a*/ 	.byte	0x05
	.zero		1


	//   ....[7]....
        /*016c*/ 	.word	0x00000620
        /*0170*/ 	.word	0x000000ff
        /*0174*/ 	.word	0x00000050
        /*0178*/ 	.short	0x0100
        /*017a*/ 	.byte	0x05
	.zero		1


	//   ....[8]....
        /*017c*/ 	.word	0x00000630
        /*0180*/ 	.word	0x000000ff
        /*0184*/ 	.word	0x00000020
        /*0188*/ 	.short	0x0100
        /*018a*/ 	.byte	0x05
	.zero		1


	//   ....[9]....
        /*018c*/ 	.word	0x00000640
        /*0190*/ 	.word	0x000000ff
        /*0194*/ 	.word	0x00000058
        /*0198*/ 	.short	0x0100
        /*019a*/ 	.byte	0x05
	.zero		1


	//   ....[10]....
        /*019c*/ 	.word	0x00000650
        /*01a0*/ 	.word	0x000000ff
        /*01a4*/ 	.word	0x00000028
        /*01a8*/ 	.short	0x0100
        /*01aa*/ 	.byte	0x05
	.zero		1


	//   ....[11]....
        /*01ac*/ 	.word	0x00000660
        /*01b0*/ 	.word	0x000000ff
        /*01b4*/ 	.word	0x00000060
        /*01b8*/ 	.short	0x0100
        /*01ba*/ 	.byte	0x05
	.zero		1


	//   ....[12]....
        /*01bc*/ 	.word	0x00000670
        /*01c0*/ 	.word	0x000000ff
        /*01c4*/ 	.word	0x00000030
        /*01c8*/ 	.short	0x0100
        /*01ca*/ 	.byte	0x05
	.zero		1


	//   ....[13]....
        /*01cc*/ 	.word	0x00000680
        /*01d0*/ 	.word	0x000000ff
        /*01d4*/ 	.word	0x00000068
        /*01d8*/ 	.short	0x0100
        /*01da*/ 	.byte	0x05
	.zero		1


	//   ....[14]....
        /*01dc*/ 	.word	0x000007b0
        /*01e0*/ 	.word	0x000000ff
        /*01e4*/ 	.word	0x00000070
        /*01e8*/ 	.short	0x0100
        /*01ea*/ 	.byte	0x07
	.zero		1


	//   ....[15]....
        /*01ec*/ 	.word	0x000007c0
        /*01f0*/ 	.word	0x000000ff
        /*01f4*/ 	.word	0x00000088
        /*01f8*/ 	.short	0x0100
        /*01fa*/ 	.byte	0x07
	.zero		1


	//   ....[16]....
        /*01fc*/ 	.word	0x000007d0
        /*0200*/ 	.word	0x000000ff
        /*0204*/ 	.word	0x00000078
        /*0208*/ 	.short	0x0100
        /*020a*/ 	.byte	0x07
	.zero		1


	//   ....[17]....
        /*020c*/ 	.word	0x000007e0
        /*0210*/ 	.word	0x000000ff
        /*0214*/ 	.word	0x00000090
        /*0218*/ 	.short	0x0100
        /*021a*/ 	.byte	0x07
	.zero		1


	//   ....[18]....
        /*021c*/ 	.word	0x000007f0
        /*0220*/ 	.word	0x000000ff
        /*0224*/ 	.word	0x00000080
        /*0228*/ 	.short	0x0100
        /*022a*/ 	.byte	0x07
	.zero		1


	//   ....[19]....
        /*022c*/ 	.word	0x00000800
        /*0230*/ 	.word	0x000000ff
        /*0234*/ 	.word	0x00000098
        /*0238*/ 	.short	0x0100
        /*023a*/ 	.byte	0x07
	.zero		1


	//   ....[20]....
        /*023c*/ 	.word	0x000008f0
        /*0240*/ 	.word	0x000000ff
        /*0244*/ 	.word	0x000000a0
        /*0248*/ 	.short	0x0100
        /*024a*/ 	.byte	0x05
	.zero		1


	//   ....[21]....
        /*024c*/ 	.word	0x00000900
        /*0250*/ 	.word	0x000000ff
        /*0254*/ 	.word	0x000000a8
        /*0258*/ 	.short	0x0100
        /*025a*/ 	.byte	0x05
	.zero		1


	//   ....[22]....
        /*025c*/ 	.word	0x00000a40
        /*0260*/ 	.word	0x000000ff
        /*0264*/ 	.word	0x000000b0
        /*0268*/ 	.short	0x0100
        /*026a*/ 	.byte	0x05
	.zero		1


	//   ....[23]....
        /*026c*/ 	.word	0x00000a50
        /*0270*/ 	.word	0x000000ff
        /*0274*/ 	.word	0x000000c0
        /*0278*/ 	.short	0x0100
        /*027a*/ 	.byte	0x05
	.zero		1


	//   ....[24]....
        /*027c*/ 	.word	0x00000a60
        /*0280*/ 	.word	0x000000ff
        /*0284*/ 	.word	0x000000b8
        /*0288*/ 	.short	0x0100
        /*028a*/ 	.byte	0x05
	.zero		1


	//   ....[25]....
        /*028c*/ 	.word	0x00000a70
        /*0290*/ 	.word	0x000000ff
        /*0294*/ 	.word	0x000000c8
        /*0298*/ 	.short	0x0100
        /*029a*/ 	.byte	0x05
	.zero		1


	//   ....[26]....
        /*029c*/ 	.word	0x00000ba0
        /*02a0*/ 	.word	0x000000ff
        /*02a4*/ 	.word	0x000000d0
        /*02a8*/ 	.short	0x0100
        /*02aa*/ 	.byte	0x07
	.zero		1


	//   ....[27]....
        /*02ac*/ 	.word	0x00000bb0
        /*02b0*/ 	.word	0x000000ff
        /*02b4*/ 	.word	0x000000f0
        /*02b8*/ 	.short	0x0100
        /*02ba*/ 	.byte	0x07
	.zero		1


	//   ....[28]....
        /*02bc*/ 	.word	0x00000bc0
        /*02c0*/ 	.word	0x000000ff
        /*02c4*/ 	.word	0x000000d8
        /*02c8*/ 	.short	0x0100
        /*02ca*/ 	.byte	0x07
	.zero		1


	//   ....[29]....
        /*02cc*/ 	.word	0x00000bd0
        /*02d0*/ 	.word	0x000000ff
        /*02d4*/ 	.word	0x000000f8
        /*02d8*/ 	.short	0x0100
        /*02da*/ 	.byte	0x07
	.zero		1


	//   ....[30]....
        /*02dc*/ 	.word	0x00000be0
        /*02e0*/ 	.word	0x000000ff
        /*02e4*/ 	.word	0x000000e0
        /*02e8*/ 	.short	0x0100
        /*02ea*/ 	.byte	0x07
	.zero		1


	//   ....[31]....
        /*02ec*/ 	.word	0x00000bf0
        /*02f0*/ 	.word	0x000000ff
        /*02f4*/ 	.word	0x00000100
        /*02f8*/ 	.short	0x0100
        /*02fa*/ 	.byte	0x07
	.zero		1


	//   ....[32]....
        /*02fc*/ 	.word	0x00000c00
        /*0300*/ 	.word	0x000000ff
        /*0304*/ 	.word	0x000000e8
        /*0308*/ 	.short	0x0100
        /*030a*/ 	.byte	0x07
	.zero		1


	//   ....[33]....
        /*030c*/ 	.word	0x00000c10
        /*0310*/ 	.word	0x000000ff
        /*0314*/ 	.word	0x00000108
        /*0318*/ 	.short	0x0100
        /*031a*/ 	.byte	0x07
	.zero		1


	//   ....[34]....
        /*031c*/ 	.word	0x00000d00
        /*0320*/ 	.word	0x000000ff
        /*0324*/ 	.word	0x00000110
        /*0328*/ 	.short	0x0100
        /*032a*/ 	.byte	0x05
	.zero		1


	//   ....[35]....
        /*032c*/ 	.word	0x00000d10
        /*0330*/ 	.word	0x000000ff
        /*0334*/ 	.word	0x00000120
        /*0338*/ 	.short	0x0100
        /*033a*/ 	.byte	0x05
	.zero		1


	//   ....[36]....
        /*033c*/ 	.word	0x00000d20
        /*0340*/ 	.word	0x000000ff
        /*0344*/ 	.word	0x00000118
        /*0348*/ 	.short	0x0100
        /*034a*/ 	.byte	0x05
	.zero		1


	//   ....[37]....
        /*034c*/ 	.word	0x00000d30
        /*0350*/ 	.word	0x000000ff
        /*0354*/ 	.word	0x00000128
        /*0358*/ 	.short	0x0100
        /*035a*/ 	.byte	0x05
	.zero		1


	//   ....[38]....
        /*035c*/ 	.word	0x00001600
        /*0360*/ 	.word	0x00000002
        /*0364*/ 	.word	0x00000120
        /*0368*/ 	.short	0x010a
        /*036a*/ 	.byte	0xff
	.zero		1


	//   ....[39]....
        /*036c*/ 	.word	0x00001630
        /*0370*/ 	.word	0x00000002
        /*0374*/ 	.word	0x00000110
        /*0378*/ 	.short	0x0101
        /*037a*/ 	.byte	0xff
	.zero		1


	//   ....[40]....
        /*037c*/ 	.word	0x00001700
        /*0380*/ 	.word	0x000000ff
        /*0384*/ 	.word	0x00000038
        /*0388*/ 	.short	0x010a
        /*038a*/ 	.byte	0x05
	.zero		1


	//   ....[41]....
        /*038c*/ 	.word	0x000017a0
        /*0390*/ 	.word	0x000000ff
        /*0394*/ 	.word	0x00000038
        /*0398*/ 	.short	0x010a
        /*039a*/ 	.byte	0x21
	.zero		1


	//   ....[42]....
        /*039c*/ 	.word	0x000018f0
        /*03a0*/ 	.word	0x000000ff
        /*03a4*/ 	.word	0x00000038
        /*03a8*/ 	.short	0x010a
        /*03aa*/ 	.byte	0x08
	.zero		1


	//   ....[43]....
        /*03ac*/ 	.word	0x00001a00
        /*03b0*/ 	.word	0x000000ff
        /*03b4*/ 	.word	0x000000a8
        /*03b8*/ 	.short	0x0101
        /*03ba*/ 	.byte	0x04
	.zero		1


	//   ....[44]....
        /*03bc*/ 	.word	0x00001a20
        /*03c0*/ 	.word	0x000000ff
        /*03c4*/ 	.word	0x00000038
        /*03c8*/ 	.short	0x010a
        /*03ca*/ 	.byte	0x05
	.zero		1


	//   ....[45]....
        /*03cc*/ 	.word	0x00001aa0
        /*03d0*/ 	.word	0x000000ff
        /*03d4*/ 	.word	0x00000038
        /*03d8*/ 	.short	0x010a
        /*03da*/ 	.byte	0x11
	.zero		1


	//   ....[46]....
        /*03dc*/ 	.word	0x00001bf0
        /*03e0*/ 	.word	0x000000ff
        /*03e4*/ 	.word	0x00000038
        /*03e8*/ 	.short	0x010a
        /*03ea*/ 	.byte	0x08
	.zero		1


	//   ....[47]....
        /*03ec*/ 	.word	0x00001d30
        /*03f0*/ 	.word	0x00000002
        /*03f4*/ 	.word	0x000000b0
        /*03f8*/ 	.short	0x010a
        /*03fa*/ 	.byte	0xff
	.zero		1


	//   ....[48]....
        /*03fc*/ 	.word	0x00001df0
        /*0400*/ 	.word	0x00000002
        /*0404*/ 	.word	0x00000000
        /*0408*/ 	.short	0x0101
        /*040a*/ 	.byte	0xff
	.zero		1


	//   ....[49]....
        /*040c*/ 	.word	0x00002350
        /*0410*/ 	.word	0x000000ff
        /*0414*/ 	.word	0x00000000
        /*0418*/ 	.short	0x010a
        /*041a*/ 	.byte	0x05
	.zero		1


	//   ....[50]....
        /*041c*/ 	.word	0x000023e0
        /*0420*/ 	.word	0x000000ff
        /*0424*/ 	.word	0x00000000
        /*0428*/ 	.short	0x010a
        /*042a*/ 	.byte	0x05
	.zero		1


	//   ....[51]....
        /*042c*/ 	.word	0x00002470
        /*0430*/ 	.word	0x000000ff
        /*0434*/ 	.word	0x00000000
        /*0438*/ 	.short	0x010a
        /*043a*/ 	.byte	0x05
	.zero		1


	//   ....[52]....
        /*043c*/ 	.word	0x00002500
        /*0440*/ 	.word	0x000000ff
        /*0444*/ 	.word	0x00000000
        /*0448*/ 	.short	0x010a
        /*044a*/ 	.byte	0x05
	.zero		1


	//   ....[53]....
        /*044c*/ 	.word	0x00002590
        /*0450*/ 	.word	0x000000ff
        /*0454*/ 	.word	0x00000000
        /*0458*/ 	.short	0x010a
        /*045a*/ 	.byte	0x05
	.zero		1


	//   ....[54]....
        /*045c*/ 	.word	0x00002620
        /*0460*/ 	.word	0x000000ff
        /*0464*/ 	.word	0x00000000
        /*0468*/ 	.short	0x010a
        /*046a*/ 	.byte	0x05
	.zero		1


	//   ....[55]....
        /*046c*/ 	.word	0x000026c0
        /*0470*/ 	.word	0x00000000
        /*0474*/ 	.word	0x00000000
        /*0478*/ 	.short	0x010a
        /*047a*/ 	.byte	0xff
	.zero		1


	//   ....[56]....
        /*047c*/ 	.word	0x000027e0
        /*0480*/ 	.word	0x00000000
        /*0484*/ 	.word	0x00000110
        /*0488*/ 	.short	0x010a
        /*048a*/ 	.byte	0xff
	.zero		1


	//   ....[57]....
        /*048c*/ 	.word	0x00002850
        /*0490*/ 	.word	0x00000000
        /*0494*/ 	.word	0x00000000
        /*0498*/ 	.short	0x0101
        /*049a*/ 	.byte	0xff
	.zero		1


	//   ....[58]....
        /*049c*/ 	.word	0x00002870
        /*04a0*/ 	.word	0x000000ff
        /*04a4*/ 	.word	0x000000c0
        /*04a8*/ 	.short	0x010a
        /*04aa*/ 	.byte	0x05
	.zero		1


	//   ....[59]....
        /*04ac*/ 	.word	0x00002990
        /*04b0*/ 	.word	0x00000000
        /*04b4*/ 	.word	0x000000b0
        /*04b8*/ 	.short	0x010a
        /*04ba*/ 	.byte	0xff
	.zero		1


	//   ....[60]....
        /*04bc*/ 	.word	0x00002a90
        /*04c0*/ 	.word	0x00000000
        /*04c4*/ 	.word	0x00000000
        /*04c8*/ 	.short	0x0101
        /*04ca*/ 	.byte	0xff
	.zero		1


	//   ....[61]....
        /*04cc*/ 	.word	0x00002b20
        /*04d0*/ 	.word	0x000000ff
        /*04d4*/ 	.word	0x000000c0
        /*04d8*/ 	.short	0x0106
        /*04da*/ 	.byte	0x05
	.zero		1


	//   ....[62]....
        /*04dc*/ 	.word	0x00002b40
        /*04e0*/ 	.word	0x000000ff
        /*04e4*/ 	.word	0x000000c0
        /*04e8*/ 	.short	0x010a
        /*04ea*/ 	.byte	0x05
	.zero		1


	//   ....[63]....
        /*04ec*/ 	.word	0x00002bd0
        /*04f0*/ 	.word	0x000000ff
        /*04f4*/ 	.word	0x000000c0
        /*04f8*/ 	.short	0x0106
        /*04fa*/ 	.byte	0x04
	.zero		1


	//   ....[64]....
        /*04fc*/ 	.word	0x00002c10
        /*0500*/ 	.word	0x00000000
        /*0504*/ 	.word	0x000000c0
        /*0508*/ 	.short	0x010a
        /*050a*/ 	.byte	0xff
	.zero		1


	//   ....[65]....
        /*050c*/ 	.word	0x00003150
        /*0510*/ 	.word	0x00000000
        /*0514*/ 	.word	0x000000b0
        /*0518*/ 	.short	0x010a
        /*051a*/ 	.byte	0xff
	.zero		1


	//   ....[66]....
        /*051c*/ 	.word	0x00003260
        /*0520*/ 	.word	0x00000003
        /*0524*/ 	.word	0x00000000
        /*0528*/ 	.short	0x0101
        /*052a*/ 	.byte	0xff
	.zero		1


	//   ....[67]....
        /*052c*/ 	.word	0x00003270
        /*0530*/ 	.word	0x000000ff
        /*0534*/ 	.word	0x00000000
        /*0538*/ 	.short	0x010a
        /*053a*/ 	.byte	0x05
	.zero		1


	//   ....[68]....
        /*053c*/ 	.word	0x00003290
        /*0540*/ 	.word	0x000000ff
        /*0544*/ 	.word	0x000000f0
        /*0548*/ 	.short	0x010a
        /*054a*/ 	.byte	0x0e
	.zero		1


	//   ....[69]....
        /*054c*/ 	.word	0x00003360
        /*0550*/ 	.word	0x000000ff
        /*0554*/ 	.word	0x00000000
        /*0558*/ 	.short	0x010a
        /*055a*/ 	.byte	0x07
	.zero		1


	//   ....[70]....
        /*055c*/ 	.word	0x00003490
        /*0560*/ 	.word	0x000000ff
        /*0564*/ 	.word	0x00000000
        /*0568*/ 	.short	0x010a
        /*056a*/ 	.byte	0x13
	.zero		1


	//   ....[71]....
        /*056c*/ 	.word	0x00003730
        /*0570*/ 	.word	0x000000ff
        /*0574*/ 	.word	0x00000000
        /*0578*/ 	.short	0x010a
        /*057a*/ 	.byte	0x05
	.zero		1


	//   ....[72]....
        /*057c*/ 	.word	0x000037c0
        /*0580*/ 	.word	0x000000ff
        /*0584*/ 	.word	0x00000000
        /*0588*/ 	.short	0x010a
        /*058a*/ 	.byte	0x05
	.zero		1


	//   ....[73]....
        /*058c*/ 	.word	0x00003850
        /*0590*/ 	.word	0x000000ff
        /*0594*/ 	.word	0x00000000
        /*0598*/ 	.short	0x010a
        /*059a*/ 	.byte	0x05
	.zero		1


	//   ....[74]....
        /*059c*/ 	.word	0x000038e0
        /*05a0*/ 	.word	0x000000ff
        /*05a4*/ 	.word	0x00000000
        /*05a8*/ 	.short	0x010a
        /*05aa*/ 	.byte	0x06
	.zero		1


	//   ....[75]....
        /*05ac*/ 	.word	0x00003d50
        /*05b0*/ 	.word	0x00000000
        /*05b4*/ 	.word	0x000000b0
        /*05b8*/ 	.short	0x010a
        /*05ba*/ 	.byte	0xff
	.zero		1


	//   ....[76]....
        /*05bc*/ 	.word	0x00003e10
        /*05c0*/ 	.word	0x00000000
        /*05c4*/ 	.word	0x00000000
        /*05c8*/ 	.short	0x0101
        /*05ca*/ 	.byte	0xff
	.zero		1


	//   ....[77]....
        /*05cc*/ 	.word	0x00004130
        /*05d0*/ 	.word	0x000000ff
        /*05d4*/ 	.word	0x000000a8
        /*05d8*/ 	.short	0x010a
        /*05da*/ 	.byte	0x07
	.zero		1


	//   ....[78]....
        /*05dc*/ 	.word	0x00004320
        /*05e0*/ 	.word	0x000000ff
        /*05e4*/ 	.word	0x00000088
        /*05e8*/ 	.short	0x010a
        /*05ea*/ 	.byte	0x07
	.zero		1


	//   ....[79]....
        /*05ec*/ 	.word	0x000044a0
        /*05f0*/ 	.word	0x000000ff
        /*05f4*/ 	.word	0x00000070
        /*05f8*/ 	.short	0x010b
        /*05fa*/ 	.byte	0x07
	.zero		1


	//   ....[80]....
        /*05fc*/ 	.word	0x000044b0
        /*0600*/ 	.word	0x000000ff
        /*0604*/ 	.word	0x00000000
        /*0608*/ 	.short	0x0101
        /*060a*/ 	.byte	0x08
	.zero		1


	//   ....[81]....
        /*060c*/ 	.word	0x000044c0
        /*0610*/ 	.word	0x000000ff
        /*0614*/ 	.word	0x00000090
        /*0618*/ 	.short	0x010a
        /*061a*/ 	.byte	0x07
	.zero		1


	//   ....[82]....
        /*061c*/ 	.word	0x00004640
        /*0620*/ 	.word	0x000000ff
        /*0624*/ 	.word	0x00000078
        /*0628*/ 	.short	0x010b
        /*062a*/ 	.byte	0x07
	.zero		1


	//   ....[83]....
        /*062c*/ 	.word	0x00004680
        /*0630*/ 	.word	0x000000ff
        /*0634*/ 	.word	0x00000000
        /*0638*/ 	.short	0x0101
        /*063a*/ 	.byte	0x08
	.zero		1


	//   ....[84]....
        /*063c*/ 	.word	0x000046c0
        /*0640*/ 	.word	0x000000ff
        /*0644*/ 	.word	0x00000098
        /*0648*/ 	.short	0x010a
        /*064a*/ 	.byte	0x07
	.zero		1


	//   ....[85]....
        /*064c*/ 	.word	0x00004900
        /*0650*/ 	.word	0x000000ff
        /*0654*/ 	.word	0x00000080
        /*0658*/ 	.short	0x010b
        /*065a*/ 	.byte	0x07
	.zero		1


	//   ....[86]....
        /*065c*/ 	.word	0x00004920
        /*0660*/ 	.word	0x000000ff
        /*0664*/ 	.word	0x00000000
        /*0668*/ 	.short	0x0101
        /*066a*/ 	.byte	0x0d
	.zero		1


	//   ....[87]....
        /*066c*/ 	.word	0x00004950
        /*0670*/ 	.word	0x000000ff
        /*0674*/ 	.word	0x00000088
        /*0678*/ 	.short	0x010a
        /*067a*/ 	.byte	0x07
	.zero		1


	//   ....[88]....
        /*067c*/ 	.word	0x00004970
        /*0680*/ 	.word	0x000000ff
        /*0684*/ 	.word	0x00000090
        /*0688*/ 	.short	0x010a
        /*068a*/ 	.byte	0x07
	.zero		1


	//   ....[89]....
        /*068c*/ 	.word	0x000049b0
        /*0690*/ 	.word	0x00000000
        /*0694*/ 	.word	0x00000098
        /*0698*/ 	.short	0x010a
        /*069a*/ 	.byte	0xff
	.zero		1


	//   ....[90]....
        /*069c*/ 	.word	0x00004ce0
        /*06a0*/ 	.word	0x00000000
        /*06a4*/ 	.word	0x000000b0
        /*06a8*/ 	.short	0x010a
        /*06aa*/ 	.byte	0xff
	.zero		1


	//   ....[91]....
        /*06ac*/ 	.word	0x00004df0
        /*06b0*/ 	.word	0x00000000
        /*06b4*/ 	.word	0x00000000
        /*06b8*/ 	.short	0x0101
        /*06ba*/ 	.byte	0xff
	.zero		1


	//   ....[92]....
        /*06bc*/ 	.word	0x00005840
        /*06c0*/ 	.word	0x000000ff
        /*06c4*/ 	.word	0x00000070
        /*06c8*/ 	.short	0x010a
        /*06ca*/ 	.byte	0x30
	.zero		1


	//   ....[93]....
        /*06cc*/ 	.word	0x00005880
        /*06d0*/ 	.word	0x00000040
        /*06d4*/ 	.word	0x000000d0
        /*06d8*/ 	.short	0x010a
        /*06da*/ 	.byte	0xff
	.zero		1


	//   ....[94]....
        /*06dc*/ 	.word	0x00005970
        /*06e0*/ 	.word	0x000000ff
        /*06e4*/ 	.word	0x00000070
        /*06e8*/ 	.short	0x010a
        /*06ea*/ 	.byte	0x30
	.zero		1


	//   ....[95]....
        /*06ec*/ 	.word	0x00005a60
        /*06f0*/ 	.word	0x00000040
        /*06f4*/ 	.word	0x000000d0
        /*06f8*/ 	.short	0x010a
        /*06fa*/ 	.byte	0xff
	.zero		1


	//   ....[96]....
        /*06fc*/ 	.word	0x00006540
        /*0700*/ 	.word	0x00000000
        /*0704*/ 	.word	0x00000000
        /*0708*/ 	.short	0x0101
        /*070a*/ 	.byte	0xff
	.zero		1


	//   ....[97]....
        /*070c*/ 	.word	0x00006550
        /*0710*/ 	.word	0x00000002
        /*0714*/ 	.word	0x00000070
        /*0718*/ 	.short	0x010a
        /*071a*/ 	.byte	0xff
	.zero		1


	//   ....[98]....
        /*071c*/ 	.word	0x00006630
        /*0720*/ 	.word	0x00000002
        /*0724*/ 	.word	0x00000070
        /*0728*/ 	.short	0x010a
        /*072a*/ 	.byte	0xff
	.zero		1


	//   ....[99]....
        /*072c*/ 	.word	0x000071b0
        /*0730*/ 	.word	0x00000000
        /*0734*/ 	.word	0x00000000
        /*0738*/ 	.short	0x0101
        /*073a*/ 	.byte	0xff
	.zero		1


	//   ....[100]....
        /*073c*/ 	.word	0x000071c0
        /*0740*/ 	.word	0x00000004
        /*0744*/ 	.word	0x00000070
        /*0748*/ 	.short	0x010a
        /*074a*/ 	.byte	0xff
	.zero		1


	//   ....[101]....
        /*074c*/ 	.word	0x000072a0
        /*0750*/ 	.word	0x00000004
        /*0754*/ 	.word	0x00000070
        /*0758*/ 	.short	0x010a
        /*075a*/ 	.byte	0xff
	.zero		1


	//   ....[102]....
        /*075c*/ 	.word	0x00007600
        /*0760*/ 	.word	0x000000ff
        /*0764*/ 	.word	0x00000000
        /*0768*/ 	.short	0x0101
        /*076a*/ 	.byte	0x05
	.zero		1


	//   ....[103]....
        /*076c*/ 	.word	0x00007e70
        /*0770*/ 	.word	0x00000000
        /*0774*/ 	.word	0x00000000
        /*0778*/ 	.short	0x0101
        /*077a*/ 	.byte	0xff
	.zero		1


	//   ....[104]....
        /*077c*/ 	.word	0x000080e0
        /*0780*/ 	.word	0x000000ff
        /*0784*/ 	.word	0x00000000
        /*0788*/ 	.short	0x0101
        /*078a*/ 	.byte	0x04
	.zero		1


	//   ....[105]....
        /*078c*/ 	.word	0x00008100
        /*0790*/ 	.word	0x00000002
        /*0794*/ 	.word	0x00000120
        /*0798*/ 	.short	0x010a
        /*079a*/ 	.byte	0xff
	.zero		1


	//   ....[106]....
        /*079c*/ 	.word	0x00008160
        /*07a0*/ 	.word	0x00000002
        /*07a4*/ 	.word	0x00000038
        /*07a8*/ 	.short	0x010a
        /*07aa*/ 	.byte	0xff
	.zero		1


	//   ....[107]....
        /*07ac*/ 	.word	0x000081c0
        /*07b0*/ 	.word	0x00000002
        /*07b4*/ 	.word	0x00000038
        /*07b8*/ 	.short	0x010a
        /*07ba*/ 	.byte	0xff
	.zero		1


	//   ....[108]....
        /*07bc*/ 	.word	0x00008210
        /*07c0*/ 	.word	0x00000002
        /*07c4*/ 	.word	0x000000b0
        /*07c8*/ 	.short	0x010a
        /*07ca*/ 	.byte	0xff
	.zero		1


	//   ....[109]....
        /*07cc*/ 	.word	0x00008270
        /*07d0*/ 	.word	0x00000000
        /*07d4*/ 	.word	0x00000000
        /*07d8*/ 	.short	0x010a
        /*07da*/ 	.byte	0xff
	.zero		1


	//   ....[110]....
        /*07dc*/ 	.word	0x000082d0
        /*07e0*/ 	.word	0x00000000
        /*07e4*/ 	.word	0x00000000
        /*07e8*/ 	.short	0x010a
        /*07ea*/ 	.byte	0xff
	.zero		1


	//   ....[111]....
        /*07ec*/ 	.word	0x00008330
        /*07f0*/ 	.word	0x00000000
        /*07f4*/ 	.word	0x00000000
        /*07f8*/ 	.short	0x010a
        /*07fa*/ 	.byte	0xff
	.zero		1


	//   ....[112]....
        /*07fc*/ 	.word	0x00008390
        /*0800*/ 	.word	0x00000000
        /*0804*/ 	.word	0x00000000
        /*0808*/ 	.short	0x010a
        /*080a*/ 	.byte	0xff
	.zero		1


	//   ....[113]....
        /*080c*/ 	.word	0x000083f0
        /*0810*/ 	.word	0x00000000
        /*0814*/ 	.word	0x00000000
        /*0818*/ 	.short	0x010a
        /*081a*/ 	.byte	0xff
	.zero		1


	//   ....[114]....
        /*081c*/ 	.word	0x00008450
        /*0820*/ 	.word	0x00000000
        /*0824*/ 	.word	0x00000000
        /*0828*/ 	.short	0x010a
        /*082a*/ 	.byte	0xff
	.zero		1


	//   ....[115]....
        /*082c*/ 	.word	0x000084a0
        /*0830*/ 	.word	0x00000000
        /*0834*/ 	.word	0x00000110
        /*0838*/ 	.short	0x010a
        /*083a*/ 	.byte	0xff
	.zero		1


	//   ....[116]....
        /*083c*/ 	.word	0x00008500
        /*0840*/ 	.word	0x00000000
        /*0844*/ 	.word	0x000000c0
        /*0848*/ 	.short	0x010a
        /*084a*/ 	.byte	0xff
	.zero		1


	//   ....[117]....
        /*084c*/ 	.word	0x00008550
        /*0850*/ 	.word	0x00000000
        /*0854*/ 	.word	0x000000b0
        /*0858*/ 	.short	0x010a
        /*085a*/ 	.byte	0xff
	.zero		1


	//   ....[118]....
        /*085c*/ 	.word	0x000085b0
        /*0860*/ 	.word	0x00000000
        /*0864*/ 	.word	0x000000c0
        /*0868*/ 	.short	0x010a
        /*086a*/ 	.byte	0xff
	.zero		1


	//   ....[119]....
        /*086c*/ 	.word	0x00008600
        /*0870*/ 	.word	0x00000000
        /*0874*/ 	.word	0x000000b0
        /*0878*/ 	.short	0x010a
        /*087a*/ 	.byte	0xff
	.zero		1


	//   ....[120]....
        /*087c*/ 	.word	0x00008660
        /*0880*/ 	.word	0x00000002
        /*0884*/ 	.word	0x000000f0
        /*0888*/ 	.short	0x010a
        /*088a*/ 	.byte	0xff
	.zero		1


	//   ....[121]....
        /*088c*/ 	.word	0x000086c0
        /*0890*/ 	.word	0x00000000
        /*0894*/ 	.word	0x00000000
        /*0898*/ 	.short	0x010a
        /*089a*/ 	.byte	0xff
	.zero		1


	//   ....[122]....
        /*089c*/ 	.word	0x00008720
        /*08a0*/ 	.word	0x00000000
        /*08a4*/ 	.word	0x00000000
        /*08a8*/ 	.short	0x010a
        /*08aa*/ 	.byte	0xff
	.zero		1


	//   ....[123]....
        /*08ac*/ 	.word	0x00008780
        /*08b0*/ 	.word	0x00000000
        /*08b4*/ 	.word	0x00000000
        /*08b8*/ 	.short	0x010a
        /*08ba*/ 	.byte	0xff
	.zero		1


	//   ....[124]....
        /*08bc*/ 	.word	0x000087e0
        /*08c0*/ 	.word	0x00000000
        /*08c4*/ 	.word	0x00000000
        /*08c8*/ 	.short	0x010a
        /*08ca*/ 	.byte	0xff
	.zero		1


	//   ....[125]....
        /*08cc*/ 	.word	0x00008840
        /*08d0*/ 	.word	0x00000000
        /*08d4*/ 	.word	0x00000000
        /*08d8*/ 	.short	0x010a
        /*08da*/ 	.byte	0xff
	.zero		1


	//   ....[126]....
        /*08dc*/ 	.word	0x00008890
        /*08e0*/ 	.word	0x00000000
        /*08e4*/ 	.word	0x000000b0
        /*08e8*/ 	.short	0x010a
        /*08ea*/ 	.byte	0xff
	.zero		1


	//   ....[127]....
        /*08ec*/ 	.word	0x000088f0
        /*08f0*/ 	.word	0x00000000
        /*08f4*/ 	.word	0x000000a8
        /*08f8*/ 	.short	0x010a
        /*08fa*/ 	.byte	0xff
	.zero		1


	//   ....[128]....
        /*08fc*/ 	.word	0x00008950
        /*0900*/ 	.word	0x00000000
        /*0904*/ 	.word	0x00000088
        /*0908*/ 	.short	0x010a
        /*090a*/ 	.byte	0xff
	.zero		1


	//   ....[129]....
        /*090c*/ 	.word	0x000089b0
        /*0910*/ 	.word	0x00000000
        /*0914*/ 	.word	0x00000090
        /*0918*/ 	.short	0x010a
        /*091a*/ 	.byte	0xff
	.zero		1


	//   ....[130]....
        /*091c*/ 	.word	0x00008a10
        /*0920*/ 	.word	0x00000000
        /*0924*/ 	.word	0x00000098
        /*0928*/ 	.short	0x010a
        /*092a*/ 	.byte	0xff
	.zero		1


	//   ....[131]....
        /*092c*/ 	.word	0x00008a70
        /*0930*/ 	.word	0x00000000
        /*0934*/ 	.word	0x00000088
        /*0938*/ 	.short	0x010a
        /*093a*/ 	.byte	0xff
	.zero		1


	//   ....[132]....
        /*093c*/ 	.word	0x00008ad0
        /*0940*/ 	.word	0x00000000
        /*0944*/ 	.word	0x00000090
        /*0948*/ 	.short	0x010a
        /*094a*/ 	.byte	0xff
	.zero		1


	//   ....[133]....
        /*094c*/ 	.word	0x00008b20
        /*0950*/ 	.word	0x00000000
        /*0954*/ 	.word	0x000000b0
        /*0958*/ 	.short	0x010a
        /*095a*/ 	.byte	0xff
	.zero		1


	//   ....[134]....
        /*095c*/ 	.word	0x00008b80
        /*0960*/ 	.word	0x00000002
        /*0964*/ 	.word	0x00000070
        /*0968*/ 	.short	0x010a
        /*096a*/ 	.byte	0xff
	.zero		1


	//   ....[135]....
        /*096c*/ 	.word	0x00008bd0
        /*0970*/ 	.word	0x00000040
        /*0974*/ 	.word	0x000000d0
        /*0978*/ 	.short	0x010a
        /*097a*/ 	.byte	0xff
	.zero		1


	//   ....[136]....
        /*097c*/ 	.word	0x00008c20
        /*0980*/ 	.word	0x00000002
        /*0984*/ 	.word	0x00000070
        /*0988*/ 	.short	0x010a
        /*098a*/ 	.byte	0xff
	.zero		1


	//   ....[137]....
        /*098c*/ 	.word	0x00008c70
        /*0990*/ 	.word	0x00000004
        /*0994*/ 	.word	0x00000070
        /*0998*/ 	.short	0x010a
        /*099a*/ 	.byte	0xff
	.zero		1


	//----- nvinfo : EIATTR_NUM_MBARRIERS
	.align		4
.L_47:
        /*099c*/ 	.byte	0x03, 0x38
        /*099e*/ 	.short	0x0026


	//----- nvinfo : EIATTR_EXIT_INSTR_OFFSETS
	.align		4
        /*09a0*/ 	.byte	0x04, 0x1c
        /*09a2*/ 	.short	(.L_49 - .L_48)


	//   ....[0]....
.L_48:
        /*09a4*/ 	.word	0x000026f0


	//   ....[1]....
        /*09a8*/ 	.word	0x00002be0


	//   ....[2]....
        /*09ac*/ 	.word	0x00002c40


	//   ....[3]....
        /*09b0*/ 	.word	0x00003b40


	//   ....[4]....
        /*09b4*/ 	.word	0x000049e0


	//   ....[5]....
        /*09b8*/ 	.word	0x00004a20


	//   ....[6]....
        /*09bc*/ 	.word	0x00007fd0


	//   ....[7]....
        /*09c0*/ 	.word	0x00008050


	//   ....[8]....
        /*09c4*/ 	.word	0x00008080


	//   ....[9]....
        /*09c8*/ 	.word	0x000080f0


	//----- nvinfo : EIATTR_MAX_THREADS
	.align		4
.L_49:
        /*09cc*/ 	.byte	0x04, 0x05
        /*09ce*/ 	.short	(.L_51 - .L_50)
.L_50:
        /*09d0*/ 	.word	0x00000100
        /*09d4*/ 	.word	0x00000001
        /*09d8*/ 	.word	0x00000001


	//----- nvinfo : EIATTR_CRS_STACK_SIZE
	.align		4
.L_51:
        /*09dc*/ 	.byte	0x04, 0x1e
        /*09de*/ 	.short	(.L_53 - .L_52)
.L_52:
        /*09e0*/ 	.word	0x00000000


	//----- nvinfo : EIATTR_CBANK_PARAM_SIZE
	.align		4
.L_53:
        /*09e4*/ 	.byte	0x03, 0x19
        /*09e6*/ 	.short	0x0800


	//----- nvinfo : EIATTR_PARAM_CBANK
	.align		4
        /*09e8*/ 	.byte	0x04, 0x0a
        /*09ea*/ 	.short	(.L_55 - .L_54)
	.align		4
.L_54:
        /*09ec*/ 	.word	index@(.nv.constant0._ZN7cutlass13device_kernelINS_4gemm6kernel13GemmUniversalIN4cute5tupleIJiiiiEEENS1_10collective13CollectiveMmaINS1_35MainloopSm100TmaUmmaWarpSpecializedILi7ELi2ELi4ENS5_IJNS4_1CILi1EEESB_SB_EEEEENS5_IJNSA_ILi128EEENSA_ILi96EEENSA_ILi64EEEEEENS_10bfloat16_tENS5_IJlSB_lEEESI_SJ_NS4_8TiledMMAINS4_8MMA_AtomIJNS4_20SM100_MMA_F16BF16_SSISI_SI_fLi128ELi96ELNS4_4UMMA5MajorE0ELSO_0ELNSN_7ScaleInE0ELSP_0EEEEEENS4_6LayoutISC_NS5_IJNSA_ILi0EEEST_ST_EEEEENS5_IJNS4_10UnderscoreESW_SW_EEEEENS4_13SM90_TMA_LOADENS4_14ComposedLayoutINS4_7SwizzleILi3ELi4ELi3EEENS4_18smem_ptr_flag_bitsILi16EEENSS_INS5_IJNSA_ILi8EEESG_EEENS5_IJSG_SB_EEEEEEEvNS4_8identityESZ_S19_vS1A_EENS_8epilogue10collective18CollectiveEpilogueINS1C_23Sm100TmaWarpSpecializedILi3ELi2ELi32ELb1ELb0EEEJSH_NS5_IJNSS_ISE_SB_EENSS_INSA_ILi32EEESB_EEEEESI_SJ_SI_SJ_NS1C_6fusion15FusionCallbacksIS1G_NS1L_17LinearCombinationISI_fSI_fLNS_15FloatRoundStyleE2EEESH_S1K_JEEENS4_5SM1004TMEM4LOAD26SM100_TMEM_LOAD_32dp32b32xESZ_NS10_INS11_ILi2ELi4ELi3EEES14_NSS_INS5_IJS15_S1I_EEENS5_IJS1I_SB_EEEEEEENS4_39AutoVectorizingCopyWithAssumedAlignmentILi128EEENS4_14SM90_TMA_STOREES1Z_S21_S21_EEEvvEEEEvNT_6ParamsE)
        /*09f0*/ 	.short	0x0380
        /*09f2*/ 	.short	0x0800


	//----- nvinfo : EIATTR_SW_WAR
	.align		4
.L_55:
        /*09f4*/ 	.byte	0x04, 0x36
        /*09f6*/ 	.short	(.L_57 - .L_56)
.L_56:
        /*09f8*/ 	.word	0x00000008
.L_57:


//--------------------- .nv.callgraph             --------------------------
	.section	.nv.callgraph,"",@"SHT_CUDA_CALLGRAPH"
	.align	4
	.sectionentsize	8
	.align		4
        /*0000*/ 	.word	0x00000000
	.align		4
        /*0004*/ 	.word	0xffffffff
	.align		4
        /*0008*/ 	.word	index@(_ZN7cutlass13device_kernelINS_4gemm6kernel13GemmUniversalIN4cute5tupleIJiiiiEEENS1_10collective13CollectiveMmaINS1_35MainloopSm100TmaUmmaWarpSpecializedILi7ELi2ELi4ENS5_IJNS4_1CILi1EEESB_SB_EEEEENS5_IJNSA_ILi128EEENSA_ILi96EEENSA_ILi64EEEEEENS_10bfloat16_tENS5_IJlSB_lEEESI_SJ_NS4_8TiledMMAINS4_8MMA_AtomIJNS4_20SM100_MMA_F16BF16_SSISI_SI_fLi128ELi96ELNS4_4UMMA5MajorE0ELSO_0ELNSN_7ScaleInE0ELSP_0EEEEEENS4_6LayoutISC_NS5_IJNSA_ILi0EEEST_ST_EEEEENS5_IJNS4_10UnderscoreESW_SW_EEEEENS4_13SM90_TMA_LOADENS4_14ComposedLayoutINS4_7SwizzleILi3ELi4ELi3EEENS4_18smem_ptr_flag_bitsILi16EEENSS_INS5_IJNSA_ILi8EEESG_EEENS5_IJSG_SB_EEEEEEEvNS4_8identityESZ_S19_vS1A_EENS_8epilogue10collective18CollectiveEpilogueINS1C_23Sm100TmaWarpSpecializedILi3ELi2ELi32ELb1ELb0EEEJSH_NS5_IJNSS_ISE_SB_EENSS_INSA_ILi32EEESB_EEEEESI_SJ_SI_SJ_NS1C_6fusion15FusionCallbacksIS1G_NS1L_17LinearCombinationISI_fSI_fLNS_15FloatRoundStyleE2EEESH_S1K_JEEENS4_5SM1004TMEM4LOAD26SM100_TMEM_LOAD_32dp32b32xESZ_NS10_INS11_ILi2ELi4ELi3EEES14_NSS_INS5_IJS15_S1I_EEENS5_IJS1I_SB_EEEEEEENS4_39AutoVectorizingCopyWithAssumedAlignmentILi128EEENS4_14SM90_TMA_STOREES1Z_S21_S21_EEEvvEEEEvNT_6ParamsE)
	.align		4
        /*000c*/ 	.word	index@(__assertfail)
	.align		4
        /*0010*/ 	.word	0x00000000
	.align		4
        /*0014*/ 	.word	0xfffffffe
	.align		4
        /*0018*/ 	.word	0x00000000
	.align		4
        /*001c*/ 	.word	0xfffffffd
	.align		4
        /*0020*/ 	.word	0x00000000
	.align		4
        /*0024*/ 	.word	0xfffffffc


//--------------------- .nv.constant4             --------------------------
	.section	.nv.constant4,"a",@progbits
	.align	8
	.align		8
.nv.constant4:
        /*0000*/ 	.dword	__assertfail
	.align		8
        /*0008*/ 	.dword	__unnamed_1
	.align		8
        /*0010*/ 	.dword	__unnamed_2
	.align		8
        /*0018*/ 	.dword	_ZN40_INTERNAL_4a762971_4_k_cu_ca98a755_123844cuda3std3__45__cpo5beginE
	.align		8
        /*0020*/ 	.dword	_ZN40_INTERNAL_4a762971_4_k_cu_ca98a755_123844cuda3std3__45__cpo3endE
	.align		8
        /*0028*/ 	.dword	_ZN40_INTERNAL_4a762971_4_k_cu_ca98a755_123844cuda3std3__45__cpo6cbeginE
	.align		8
        /*0030*/ 	.dword	_ZN40_INTERNAL_4a762971_4_k_cu_ca98a755_123844cuda3std3__45__cpo4cendE
	.align		8
        /*0038*/ 	.dword	_ZN40_INTERNAL_4a762971_4_k_cu_ca98a755_123844cuda3std3__442_GLOBAL__N__4a762971_4_k_cu_ca98a755_123846ignoreE
	.align		8
        /*0040*/ 	.dword	_ZN40_INTERNAL_4a762971_4_k_cu_ca98a755_123844cuda3std3__419piecewise_constructE
	.align		8
        /*0048*/ 	.dword	_ZN40_INTERNAL_4a762971_4_k_cu_ca98a755_123844cuda3std3__48in_placeE
	.align		8
        /*0050*/ 	.dword	_ZN40_INTERNAL_4a762971_4_k_cu_ca98a755_123844cuda3std6ranges3__45__cpo4swapE
	.align		8
        /*0058*/ 	.dword	_ZN40_INTERNAL_4a762971_4_k_cu_ca98a755_123844cuda3std6ranges3__45__cpo9iter_moveE
	.align		8
        /*0060*/ 	.dword	_ZN40_INTERNAL_4a762971_4_k_cu_ca98a755_123844cute7productE
	.align		8
        /*0068*/ 	.dword	_ZN40_INTERNAL_4a762971_4_k_cu_ca98a755_123844cute1_E
	.align		8
        /*0070*/ 	.dword	$str$25
	.align		8
        /*0078*/ 	.dword	$str$26
	.align		8
        /*0080*/ 	.dword	$str$27
	.align		8
        /*0088*/ 	.dword	$str$28


//--------------------- .text._ZN7cutlass13device_kernelINS_4gemm6kernel13GemmUniversalIN4cute5tupleIJiiiiEEENS1_10collective13CollectiveMmaINS1_35MainloopSm100TmaUmmaWarpSpecializedILi7ELi2ELi4ENS5_IJNS4_1CILi1EEESB_SB_EEEEENS5_IJNSA_ILi128EEENSA_ILi96EEENSA_ILi64EEEEEENS_10bfloat16_tENS5_IJlSB_lEEESI_SJ_NS4_8TiledMMAINS4_8MMA_AtomIJNS4_20SM100_MMA_F16BF16_SSISI_SI_fLi128ELi96ELNS4_4UMMA5MajorE0ELSO_0ELNSN_7ScaleInE0ELSP_0EEEEEENS4_6LayoutISC_NS5_IJNSA_ILi0EEEST_ST_EEEEENS5_IJNS4_10UnderscoreESW_SW_EEEEENS4_13SM90_TMA_LOADENS4_14ComposedLayoutINS4_7SwizzleILi3ELi4ELi3EEENS4_18smem_ptr_flag_bitsILi16EEENSS_INS5_IJNSA_ILi8EEESG_EEENS5_IJSG_SB_EEEEEEEvNS4_8identityESZ_S19_vS1A_EENS_8epilogue10collective18CollectiveEpilogueINS1C_23Sm100TmaWarpSpecializedILi3ELi2ELi32ELb1ELb0EEEJSH_NS5_IJNSS_ISE_SB_EENSS_INSA_ILi32EEESB_EEEEESI_SJ_SI_SJ_NS1C_6fusion15FusionCallbacksIS1G_NS1L_17LinearCombinationISI_fSI_fLNS_15FloatRoundStyleE2EEESH_S1K_JEEENS4_5SM1004TMEM4LOAD26SM100_TMEM_LOAD_32dp32b32xESZ_NS10_INS11_ILi2ELi4ELi3EEES14_NSS_INS5_IJS15_S1I_EEENS5_IJS1I_SB_EEEEEEENS4_39AutoVectorizingCopyWithAssumedAlignmentILi128EEENS4_14SM90_TMA_STOREES1Z_S21_S21_EEEvvEEEEvNT_6ParamsE --------------------------
	.section	.text._ZN7cutlass13device_kernelINS_4gemm6kernel13GemmUniversalIN4cute5tupleIJiiiiEEENS1_10collective13CollectiveMmaINS1_35MainloopSm100TmaUmmaWarpSpecializedILi7ELi2ELi4ENS5_IJNS4_1CILi1EEESB_SB_EEEEENS5_IJNSA_ILi128EEENSA_ILi96EEENSA_ILi64EEEEEENS_10bfloat16_tENS5_IJlSB_lEEESI_SJ_NS4_8TiledMMAINS4_8MMA_AtomIJNS4_20SM100_MMA_F16BF16_SSISI_SI_fLi128ELi96ELNS4_4UMMA5MajorE0ELSO_0ELNSN_7ScaleInE0ELSP_0EEEEEENS4_6LayoutISC_NS5_IJNSA_ILi0EEEST_ST_EEEEENS5_IJNS4_10UnderscoreESW_SW_EEEEENS4_13SM90_TMA_LOADENS4_14ComposedLayoutINS4_7SwizzleILi3ELi4ELi3EEENS4_18smem_ptr_flag_bitsILi16EEENSS_INS5_IJNSA_ILi8EEESG_EEENS5_IJSG_SB_EEEEEEEvNS4_8identityESZ_S19_vS1A_EENS_8epilogue10collective18CollectiveEpilogueINS1C_23Sm100TmaWarpSpecializedILi3ELi2ELi32ELb1ELb0EEEJSH_NS5_IJNSS_ISE_SB_EENSS_INSA_ILi32EEESB_EEEEESI_SJ_SI_SJ_NS1C_6fusion15FusionCallbacksIS1G_NS1L_17LinearCombinationISI_fSI_fLNS_15FloatRoundStyleE2EEESH_S1K_JEEENS4_5SM1004TMEM4LOAD26SM100_TMEM_LOAD_32dp32b32xESZ_NS10_INS11_ILi2ELi4ELi3EEES14_NSS_INS5_IJS15_S1I_EEENS5_IJS1I_SB_EEEEEEENS4_39AutoVectorizingCopyWithAssumedAlignmentILi128EEENS4_14SM90_TMA_STOREES1Z_S21_S21_EEEvvEEEEvNT_6ParamsE,"ax",@progbits
	.align	128
.text._ZN7cutlass13device_kernelINS_4gemm6kernel13GemmUniversalIN4cute5tupleIJiiiiEEENS1_10collective13CollectiveMmaINS1_35MainloopSm100TmaUmmaWarpSpecializedILi7ELi2ELi4ENS5_IJNS4_1CILi1EEESB_SB_EEEEENS5_IJNSA_ILi128EEENSA_ILi96EEENSA_ILi64EEEEEENS_10bfloat16_tENS5_IJlSB_lEEESI_SJ_NS4_8TiledMMAINS4_8MMA_AtomIJNS4_20SM100_MMA_F16BF16_SSISI_SI_fLi128ELi96ELNS4_4UMMA5MajorE0ELSO_0ELNSN_7ScaleInE0ELSP_0EEEEEENS4_6LayoutISC_NS5_IJNSA_ILi0EEEST_ST_EEEEENS5_IJNS4_10UnderscoreESW_SW_EEEEENS4_13SM90_TMA_LOADENS4_14ComposedLayoutINS4_7SwizzleILi3ELi4ELi3EEENS4_18smem_ptr_flag_bitsILi16EEENSS_INS5_IJNSA_ILi8EEESG_EEENS5_IJSG_SB_EEEEEEEvNS4_8identityESZ_S19_vS1A_EENS_8epilogue10collective18CollectiveEpilogueINS1C_23Sm100TmaWarpSpecializedILi3ELi2ELi32ELb1ELb0EEEJSH_NS5_IJNSS_ISE_SB_EENSS_INSA_ILi32EEESB_EEEEESI_SJ_SI_SJ_NS1C_6fusion15FusionCallbacksIS1G_NS1L_17LinearCombinationISI_fSI_fLNS_15FloatRoundStyleE2EEESH_S1K_JEEENS4_5SM1004TMEM4LOAD26SM100_TMEM_LOAD_32dp32b32xESZ_NS10_INS11_ILi2ELi4ELi3EEES14_NSS_INS5_IJS15_S1I_EEENS5_IJS1I_SB_EEEEEEENS4_39AutoVectorizingCopyWithAssumedAlignmentILi128EEENS4_14SM90_TMA_STOREES1Z_S21_S21_EEEvvEEEEvNT_6ParamsE:
        .type           _ZN7cutlass13device_kernelINS_4gemm6kernel13GemmUniversalIN4cute5tupleIJiiiiEEENS1_10collective13CollectiveMmaINS1_35MainloopSm100TmaUmmaWarpSpecializedILi7ELi2ELi4ENS5_IJNS4_1CILi1EEESB_SB_EEEEENS5_IJNSA_ILi128EEENSA_ILi96EEENSA_ILi64EEEEEENS_10bfloat16_tENS5_IJlSB_lEEESI_SJ_NS4_8TiledMMAINS4_8MMA_AtomIJNS4_20SM100_MMA_F16BF16_SSISI_SI_fLi128ELi96ELNS4_4UMMA5MajorE0ELSO_0ELNSN_7ScaleInE0ELSP_0EEEEEENS4_6LayoutISC_NS5_IJNSA_ILi0EEEST_ST_EEEEENS5_IJNS4_10UnderscoreESW_SW_EEEEENS4_13SM90_TMA_LOADENS4_14ComposedLayoutINS4_7SwizzleILi3ELi4ELi3EEENS4_18smem_ptr_flag_bitsILi16EEENSS_INS5_IJNSA_ILi8EEESG_EEENS5_IJSG_SB_EEEEEEEvNS4_8identityESZ_S19_vS1A_EENS_8epilogue10collective18CollectiveEpilogueINS1C_23Sm100TmaWarpSpecializedILi3ELi2ELi32ELb1ELb0EEEJSH_NS5_IJNSS_ISE_SB_EENSS_INSA_ILi32EEESB_EEEEESI_SJ_SI_SJ_NS1C_6fusion15FusionCallbacksIS1G_NS1L_17LinearCombinationISI_fSI_fLNS_15FloatRoundStyleE2EEESH_S1K_JEEENS4_5SM1004TMEM4LOAD26SM100_TMEM_LOAD_32dp32b32xESZ_NS10_INS11_ILi2ELi4ELi3EEES14_NSS_INS5_IJS15_S1I_EEENS5_IJS1I_SB_EEEEEEENS4_39AutoVectorizingCopyWithAssumedAlignmentILi128EEENS4_14SM90_TMA_STOREES1Z_S21_S21_EEEvvEEEEvNT_6ParamsE,@function
        .size           _ZN7cutlass13device_kernelINS_4gemm6kernel13GemmUniversalIN4cute5tupleIJiiiiEEENS1_10collective13CollectiveMmaINS1_35MainloopSm100TmaUmmaWarpSpecializedILi7ELi2ELi4ENS5_IJNS4_1CILi1EEESB_SB_EEEEENS5_IJNSA_ILi128EEENSA_ILi96EEENSA_ILi64EEEEEENS_10bfloat16_tENS5_IJlSB_lEEESI_SJ_NS4_8TiledMMAINS4_8MMA_AtomIJNS4_20SM100_MMA_F16BF16_SSISI_SI_fLi128ELi96ELNS4_4UMMA5MajorE0ELSO_0ELNSN_7ScaleInE0ELSP_0EEEEEENS4_6LayoutISC_NS5_IJNSA_ILi0EEEST_ST_EEEEENS5_IJNS4_10UnderscoreESW_SW_EEEEENS4_13SM90_TMA_LOADENS4_14ComposedLayoutINS4_7SwizzleILi3ELi4ELi3EEENS4_18smem_ptr_flag_bitsILi16EEENSS_INS5_IJNSA_ILi8EEESG_EEENS5_IJSG_SB_EEEEEEEvNS4_8identityESZ_S19_vS1A_EENS_8epilogue10collective18CollectiveEpilogueINS1C_23Sm100TmaWarpSpecializedILi3ELi2ELi32ELb1ELb0EEEJSH_NS5_IJNSS_ISE_SB_EENSS_INSA_ILi32EEESB_EEEEESI_SJ_SI_SJ_NS1C_6fusion15FusionCallbacksIS1G_NS1L_17LinearCombinationISI_fSI_fLNS_15FloatRoundStyleE2EEESH_S1K_JEEENS4_5SM1004TMEM4LOAD26SM100_TMEM_LOAD_32dp32b32xESZ_NS10_INS11_ILi2ELi4ELi3EEES14_NSS_INS5_IJS15_S1I_EEENS5_IJS1I_SB_EEEEEEENS4_39AutoVectorizingCopyWithAssumedAlignmentILi128EEENS4_14SM90_TMA_STOREES1Z_S21_S21_EEEvvEEEEvNT_6ParamsE,(.L_x_172 - _ZN7cutlass13device_kernelINS_4gemm6kernel13GemmUniversalIN4cute5tupleIJiiiiEEENS1_10collective13CollectiveMmaINS1_35MainloopSm100TmaUmmaWarpSpecializedILi7ELi2ELi4ENS5_IJNS4_1CILi1EEESB_SB_EEEEENS5_IJNSA_ILi128EEENSA_ILi96EEENSA_ILi64EEEEEENS_10bfloat16_tENS5_IJlSB_lEEESI_SJ_NS4_8TiledMMAINS4_8MMA_AtomIJNS4_20SM100_MMA_F16BF16_SSISI_SI_fLi128ELi96ELNS4_4UMMA5MajorE0ELSO_0ELNSN_7ScaleInE0ELSP_0EEEEEENS4_6LayoutISC_NS5_IJNSA_ILi0EEEST_ST_EEEEENS5_IJNS4_10UnderscoreESW_SW_EEEEENS4_13SM90_TMA_LOADENS4_14ComposedLayoutINS4_7SwizzleILi3ELi4ELi3EEENS4_18smem_ptr_flag_bitsILi16EEENSS_INS5_IJNSA_ILi8EEESG_EEENS5_IJSG_SB_EEEEEEEvNS4_8identityESZ_S19_vS1A_EENS_8epilogue10collective18CollectiveEpilogueINS1C_23Sm100TmaWarpSpecializedILi3ELi2ELi32ELb1ELb0EEEJSH_NS5_IJNSS_ISE_SB_EENSS_INSA_ILi32EEESB_EEEEESI_SJ_SI_SJ_NS1C_6fusion15FusionCallbacksIS1G_NS1L_17LinearCombinationISI_fSI_fLNS_15FloatRoundStyleE2EEESH_S1K_JEEENS4_5SM1004TMEM4LOAD26SM100_TMEM_LOAD_32dp32b32xESZ_NS10_INS11_ILi2ELi4ELi3EEES14_NSS_INS5_IJS15_S1I_EEENS5_IJS1I_SB_EEEEEEENS4_39AutoVectorizingCopyWithAssumedAlignmentILi128EEENS4_14SM90_TMA_STOREES1Z_S21_S21_EEEvvEEEEvNT_6ParamsE)
        .other          _ZN7cutlass13device_kernelINS_4gemm6kernel13GemmUniversalIN4cute5tupleIJiiiiEEENS1_10collective13CollectiveMmaINS1_35MainloopSm100TmaUmmaWarpSpecializedILi7ELi2ELi4ENS5_IJNS4_1CILi1EEESB_SB_EEEEENS5_IJNSA_ILi128EEENSA_ILi96EEENSA_ILi64EEEEEENS_10bfloat16_tENS5_IJlSB_lEEESI_SJ_NS4_8TiledMMAINS4_8MMA_AtomIJNS4_20SM100_MMA_F16BF16_SSISI_SI_fLi128ELi96ELNS4_4UMMA5MajorE0ELSO_0ELNSN_7ScaleInE0ELSP_0EEEEEENS4_6LayoutISC_NS5_IJNSA_ILi0EEEST_ST_EEEEENS5_IJNS4_10UnderscoreESW_SW_EEEEENS4_13SM90_TMA_LOADENS4_14ComposedLayoutINS4_7SwizzleILi3ELi4ELi3EEENS4_18smem_ptr_flag_bitsILi16EEENSS_INS5_IJNSA_ILi8EEESG_EEENS5_IJSG_SB_EEEEEEEvNS4_8identityESZ_S19_vS1A_EENS_8epilogue10collective18CollectiveEpilogueINS1C_23Sm100TmaWarpSpecializedILi3ELi2ELi32ELb1ELb0EEEJSH_NS5_IJNSS_ISE_SB_EENSS_INSA_ILi32EEESB_EEEEESI_SJ_SI_SJ_NS1C_6fusion15FusionCallbacksIS1G_NS1L_17LinearCombinationISI_fSI_fLNS_15FloatRoundStyleE2EEESH_S1K_JEEENS4_5SM1004TMEM4LOAD26SM100_TMEM_LOAD_32dp32b32xESZ_NS10_INS11_ILi2ELi4ELi3EEES14_NSS_INS5_IJS15_S1I_EEENS5_IJS1I_SB_EEEEEEENS4_39AutoVectorizingCopyWithAssumedAlignmentILi128EEENS4_14SM90_TMA_STOREES1Z_S21_S21_EEEvvEEEEvNT_6ParamsE,@"STO_CUDA_ENTRY STV_DEFAULT"
_ZN7cutlass13device_kernelINS_4gemm6kernel13GemmUniversalIN4cute5tupleIJiiiiEEENS1_10collective13CollectiveMmaINS1_35MainloopSm100TmaUmmaWarpSpecializedILi7ELi2ELi4ENS5_IJNS4_1CILi1EEESB_SB_EEEEENS5_IJNSA_ILi128EEENSA_ILi96EEENSA_ILi64EEEEEENS_10bfloat16_tENS5_IJlSB_lEEESI_SJ_NS4_8TiledMMAINS4_8MMA_AtomIJNS4_20SM100_MMA_F16BF16_SSISI_SI_fLi128ELi96ELNS4_4UMMA5MajorE0ELSO_0ELNSN_7ScaleInE0ELSP_0EEEEEENS4_6LayoutISC_NS5_IJNSA_ILi0EEEST_ST_EEEEENS5_IJNS4_10UnderscoreESW_SW_EEEEENS4_13SM90_TMA_LOADENS4_14ComposedLayoutINS4_7SwizzleILi3ELi4ELi3EEENS4_18smem_ptr_flag_bitsILi16EEENSS_INS5_IJNSA_ILi8EEESG_EEENS5_IJSG_SB_EEEEEEEvNS4_8identityESZ_S19_vS1A_EENS_8epilogue10collective18CollectiveEpilogueINS1C_23Sm100TmaWarpSpecializedILi3ELi2ELi32ELb1ELb0EEEJSH_NS5_IJNSS_ISE_SB_EENSS_INSA_ILi32EEESB_EEEEESI_SJ_SI_SJ_NS1C_6fusion15FusionCallbacksIS1G_NS1L_17LinearCombinationISI_fSI_fLNS_15FloatRoundStyleE2EEESH_S1K_JEEENS4_5SM1004TMEM4LOAD26SM100_TMEM_LOAD_32dp32b32xESZ_NS10_INS11_ILi2ELi4ELi3EEES14_NSS_INS5_IJS15_S1I_EEENS5_IJS1I_SB_EEEEEEENS4_39AutoVectorizingCopyWithAssumedAlignmentILi128EEENS4_14SM90_TMA_STOREES1Z_S21_S21_EEEvvEEEEvNT_6ParamsE:
[----:B------:R-:W1:Y:S01]  /*0000*/  LDC R1, c[0x0][0x37c] ;  /* 0x0000df00ff017b82 */ /* 0x000e620000000800 */
[----:B------:R-:W2:Y:S01]  /*0010*/  S2R R101, SR_TID.X ;  /* 0x0000000000657919 */ /* 0x000ea20000002100 */
[----:B------:R-:W3:Y:S01]  /*0020*/  LDCU.64 UR4, c[0x0][0x890] ;  /* 0x00011200ff0477ac */ /* 0x000ee20008000a00 */
[----:B------:R-:W-:Y:S02]  /*0030*/  PRMT R88, RZ, 0x7610, R88 ;  /* 0x00007610ff587816 */ /* 0x000fe40000000058 */
[----:B------:R-:W-:Y:S01]  /*0040*/  ELECT P5, URZ, PT ;  /* 0x0000000000ff782f */ /* 0x000fe200038a0000 */
[----:B------:R-:W4:Y:S01]  /*0050*/  LDCU.64 UR46, c[0x0][0x358] ;  /* 0x00006b00ff2e77ac */ /* 0x000f220008000a00 */
[----:B---3--:R-:W-:-:S04]  /*0060*/  UISETP.NE.U32.AND UP0, UPT, UR4, URZ, UPT ;  /* 0x000000ff0400728c */ /* 0x008fc8000bf05070 */
[----:B------:R-:W-:Y:S01]  /*0070*/  UISETP.NE.AND.EX UP0, UPT, UR5, URZ, UPT, UP0 ;  /* 0x000000ff0500728c */ /* 0x000fe2000bf05300 */
[----:B--2---:R-:W-:-:S05]  /*0080*/  SHF.R.U32.HI R92, RZ, 0x5, R101 ;  /* 0x00000005ff5c7819 */ /* 0x004fca0000011665 */
[----:B------:R-:W2:Y:S02]  /*0090*/  SHFL.IDX PT, R0, R92, RZ, 0x1f ;  /* 0x00001fff5c007589 */ /* 0x000ea400000e0000 */
[----:B--2---:R-:W-:Y:S01]  /*00a0*/  R2UR UR8, R0 ;  /* 0x00000000000872ca */ /* 0x004fe200000e0000 */
[----:B-1--4-:R-:W-:-:S14]  /*00b0*/  BRA.U UP0, `(.L_x_0) ;  /* 0x00000001002c7547 */ /* 0x012fdc000b800000 */
[----:B------:R-:W1:Y:S02]  /*00c0*/  LDCU.64 UR6, c[0x0][0x888] ;  /* 0x00011100ff0677ac */ /* 0x000e640008000a00 */
[----:B-1----:R-:W-:-:S04]  /*00d0*/  UISETP.NE.U32.AND UP0, UPT, UR6, URZ, UPT ;  /* 0x000000ff0600728c */ /* 0x002fc8000bf05070 */
[----:B------:R-:W-:-:S09]  /*00e0*/  UISETP.NE.AND.EX UP0, UPT, UR7, URZ, UPT, UP0 ;  /* 0x000000ff0700728c */ /* 0x000fd2000bf05300 */
[----:B------:R-:W-:Y:S05]  /*00f0*/  BRA.U !UP0, `(.L_x_1) ;  /* 0x0000000108107547 */ /* 0x000fea000b800000 */
[----:B------:R-:W1:Y:S02]  /*0100*/  LDC.64 R2, c[0x0][0x888] ;  /* 0x00022200ff027b82 */ /* 0x000e640000000a00 */
[----:B-1----:R1:W5:Y:S01]  /*0110*/  LDG.E R49, desc[UR46][R2.64] ;  /* 0x0000002e02317981 */ /* 0x002362000c1e1900 */
[----:B------:R-:W-:Y:S01]  /*0120*/  HFMA2 R88, -RZ, RZ, 0, 5.9604644775390625e-08 ;  /* 0x00000001ff587431 */ /* 0x000fe200000001ff */
[----:B------:R-:W-:Y:S05]  /*0130*/  BRA `(.L_x_0) ;  /* 0x00000000000c7947 */ /* 0x000fea0003800000 */
.L_x_1:
[----:B------:R-:W1:Y:S01]  /*0140*/  LDCU UR6, c[0x0][0x880] ;  /* 0x00011000ff0677ac */ /* 0x000e620008000800 */
[----:B------:R-:W-:Y:S01]  /*0150*/  HFMA2 R88, -RZ, RZ, 0, 5.9604644775390625e-08 ;  /* 0x00000001ff587431 */ /* 0x000fe200000001ff */
[----:B-1----:R-:W-:-:S07]  /*0160*/  MOV R49, UR6 ;  /* 0x0000000600317c02 */ /* 0x002fce0008000f00 */
.L_x_0:
[----:B------:R-:W2:Y:S02]  /*0170*/  LDCU.64 UR6, c[0x0][0x8b0] ;  /* 0x00011600ff0677ac */ /* 0x000ea40008000a00 */
[----:B--2---:R-:W-:-:S04]  /*0180*/  UISETP.NE.U32.AND UP0, UPT, UR6, URZ, UPT ;  /* 0x000000ff0600728c */ /* 0x004fc8000bf05070 */
[----:B------:R-:W-:-:S09]  /*0190*/  UISETP.NE.AND.EX UP0, UPT, UR7, URZ, UPT, UP0 ;  /* 0x000000ff0700728c */ /* 0x000fd2000bf05300 */
[----:B------:R-:W-:Y:S05]  /*01a0*/  BRA.U UP0, `(.L_x_2) ;  /* 0x0000000100247547 */ /* 0x000fea000b800000 */
[----:B------:R-:W2:Y:S02]  /*01b0*/  LDCU.64 UR6, c[0x0][0x8a8] ;  /* 0x00011500ff0677ac */ /* 0x000ea40008000a00 */
[----:B--2---:R-:W-:-:S04]  /*01c0*/  UISETP.NE.U32.AND UP0, UPT, UR6, URZ, UPT ;  /* 0x000000ff0600728c */ /* 0x004fc8000bf05070 */
[----:B------:R-:W-:-:S09]  /*01d0*/  UISETP.NE.AND.EX UP0, UPT, UR7, URZ, UPT, UP0 ;  /* 0x000000ff0700728c */ /* 0x000fd2000bf05300 */
[----:B------:R-:W-:Y:S05]  /*01e0*/  BRA.U !UP0, `(.L_x_3) ;  /* 0x00000001080c7547 */ /* 0x000fea000b800000 */
[----:B------:R-:W2:Y:S02]  /*01f0*/  LDC.64 R46, c[0x0][0x8a8] ;  /* 0x00022a00ff2e7b82 */ /* 0x000ea40000000a00 */
[----:B--2---:R2:W5:Y:S01]  /*0200*/  LDG.E R46, desc[UR46][R46.64] ;  /* 0x0000002e2e2e7981 */ /* 0x004562000c1e1900 */
[----:B------:R-:W-:Y:S05]  /*0210*/  BRA `(.L_x_2) ;  /* 0x0000000000087947 */ /* 0x000fea0003800000 */
.L_x_3:
[----:B------:R-:W2:Y:S02]  /*0220*/  LDCU UR6, c[0x0][0x8a0] ;  /* 0x00011400ff0677ac */ /* 0x000ea40008000800 */
[----:B--2---:R-:W-:Y:S02]  /*0230*/  MOV R46, UR6 ;  /* 0x00000006002e7c02 */ /* 0x004fe40008000f00 */
.L_x_2:
[----:B------:R-:W-:Y:S01]  /*0240*/  IMAD.U32 R0, RZ, RZ, UR8 ;  /* 0x00000008ff007e24 */ /* 0x000fe2000f8e00ff */
[----:B------:R-:W-:Y:S04]  /*0250*/  BSSY.RECONVERGENT B0, `(.L_x_4) ;  /* 0x000000c000007945 */ /* 0x000fe80003800200 */
[C---:B------:R-:W-:Y:S02]  /*0260*/  ISETP.NE.OR P1, PT, R0.reuse, 0x1, !P5 ;  /* 0x000000010000780c */ /* 0x040fe40006f25670 */
[----:B------:R-:W-:-:S11]  /*0270*/  ISETP.NE.OR P0, PT, R0, 0x3, !P5 ;  /* 0x000000030000780c */ /* 0x000fd60006f05670 */
[----:B------:R-:W-:Y:S05]  /*0280*/  @P1 BRA `(.L_x_5) ;  /* 0x0000000000201947 */ /* 0x000fea0003800000 */
[----:B------:R-:W3:Y:S02]  /*0290*/  LDCU.64 UR6, c[0x0][0x348] ;  /* 0x00006900ff0677ac */ /* 0x000ee40008000a00 */
[----:B---3--:R-:W-:Y:S02]  /*02a0*/  UIADD3 UR10, UP1, UPT, UR6, 0x80, URZ ;  /* 0x00000080060a7890 */ /* 0x008fe4000ff3e0ff */
[----:B------:R-:W-:Y:S02]  /*02b0*/  UIADD3 UR6, UP0, UPT, UR6, 0x180, URZ ;  /* 0x0000018006067890 */ /* 0x000fe4000ff1e0ff */
[----:B------:R-:W-:Y:S02]  /*02c0*/  UIADD3.X UR11, UPT, UPT, URZ, UR7, URZ, UP1, !UPT ;  /* 0x00000007ff0b7290 */ /* 0x000fe40008ffe4ff */
[----:B------:R-:W-:-:S07]  /*02d0*/  UIADD3.X UR7, UPT, UPT, URZ, UR7, URZ, UP0, !UPT ;  /* 0x00000007ff077290 */ /* 0x000fce00087fe4ff */
[----:B------:R3:W-:Y:S02]  /*02e0*/  UTMACCTL.PF [UR10] ;  /* 0x000000000a0079b9 */ /* 0x0007e40008040000 */
[----:B------:R3:W-:Y:S02]  /*02f0*/  UTMACCTL.PF [UR6] ;  /* 0x00000000060079b9 */ /* 0x0007e40008040000 */
[----:B---3--:R-:W-:Y:S01]  /*0300*/  NOP ;  /* 0x0000000000007918 */ /* 0x008fe20000000000 */
.L_x_5:
[----:B------:R-:W-:Y:S05]  /*0310*/  BSYNC.RECONVERGENT B0 ;  /* 0x0000000000007941 */ /* 0x000fea0003800200 */
.L_x_4:
[----:B------:R-:W-:Y:S04]  /*0320*/  BSSY.RECONVERGENT B0, `(.L_x_6) ;  /* 0x000000a000007945 */ /* 0x000fe80003800200 */
        /* <DEDUP_REMOVED lines=9> */
.L_x_7:
[----:B------:R-:W-:Y:S05]  /*03c0*/  BSYNC.RECONVERGENT B0 ;  /* 0x0000000000007941 */ /* 0x000fea0003800200 */
.L_x_6:
[----:B------:R-:W3:Y:S01]  /*03d0*/  LDCU.64 UR6, c[0x0][0x888] ;  /* 0x00011100ff0677ac */ /* 0x000ee20008000a00 */
[----:B------:R-:W-:Y:S02]  /*03e0*/  UISETP.EQ.U32.AND UP1, UPT, UR4, URZ, UPT ;  /* 0x000000ff0400728c */ /* 0x000fe4000bf22070 */
[----:B------:R-:W-:Y:S02]  /*03f0*/  UPLOP3.LUT UP2, UPT, UPT, UPT, UPT, 0x80, 0x8 ;  /* 0x000000000008789c */ /* 0x000fe40003f4f070 */
[----:B---3--:R-:W-:-:S04]  /*0400*/  UISETP.NE.U32.AND UP0, UPT, UR6, URZ, UPT ;  /* 0x000000ff0600728c */ /* 0x008fc8000bf05070 */
[----:B------:R-:W-:-:S04]  /*0410*/  UISETP.NE.AND.EX UP0, UPT, UR7, URZ, UPT, UP0 ;  /* 0x000000ff0700728c */ /* 0x000fc8000bf05300 */
[----:B------:R-:W-:-:S04]  /*0420*/  UISETP.EQ.OR.EX UP3, UPT, UR5, URZ, !UP0, UP1 ;  /* 0x000000ff0500728c */ /* 0x000fc8000c762710 */
[----:B------:R-:W-:-:S05]  /*0430*/  UP2UR UR51, UPR, URZ, 0x8 ;  /* 0x00000008ff337883 */ /* 0x000fca0008000000 */
[----:B------:R-:W-:Y:S07]  /*0440*/  BRA.U !UP3, `(.L_x_8) ;  /* 0x000000010b207547 */ /* 0x000fee000b800000 */
[----:B------:R-:W-:Y:S01]  /*0450*/  UISETP.NE.U32.AND UP2, UPT, UR4, URZ, UPT ;  /* 0x000000ff0400728c */ /* 0x000fe2000bf45070 */
[----:B-----5:R-:W-:Y:S01]  /*0460*/  FSETP.NEU.AND P0, PT, R49, RZ, PT ;  /* 0x000000ff3100720b */ /* 0x020fe20003f0d000 */
[----:B------:R-:W-:Y:S02]  /*0470*/  USEL UR4, URZ, 0xffffffff, UP0 ;  /* 0xffffffffff047887 */ /* 0x000fe40008000000 */
[----:B------:R-:W-:-:S10]  /*0480*/  UISETP.NE.AND.EX UP2, UPT, UR5, URZ, UPT, UP2 ;  /* 0x000000ff0500728c */ /* 0x000fd4000bf45320 */
[----:B------:R-:W-:Y:S01]  /*0490*/  VOTEU.ANY UP1, P0 ;  /* 0x0000000000ff7886 */ /* 0x000fe20000020100 */
[----:B------:R-:W-:-:S04]  /*04a0*/  @!UP2 USEL UR4, URZ, 0xffffffff, UP1 ;  /* 0xffffffffff04a887 */ /* 0x000fc80008800000 */
[----:B------:R-:W-:-:S04]  /*04b0*/  ULOP3.LUT UR4, UR4, 0x1, URZ, 0xc0, !UPT ;  /* 0x0000000104047892 */ /* 0x000fc8000f8ec0ff */
[----:B------:R-:W-:-:S11]  /*04c0*/  UISETP.NE.U32.AND UP2, UPT, UR4, 0x1, UPT ;  /* 0x000000010400788c */ /* 0x000fd6000bf45070 */
.L_x_8:
[----:B-1----:R-:W1:Y:S01]  /*04d0*/  SHFL.IDX PT, R2, R92, RZ, 0x1f ;  /* 0x00001fff5c027589 */ /* 0x002e6200000e0000 */
[----:B------:R-:W-:-:S04]  /*04e0*/  UISETP.NE.AND UP1, UPT, UR8, 0x2, UPT ;  /* 0x000000020800788c */ /* 0x000fc8000bf25270 */
[----:B------:R-:W-:Y:S01]  /*04f0*/  USEL UR6, URZ, 0x1, UP1 ;  /* 0x00000001ff067887 */ /* 0x000fe20008800000 */
[----:B-1----:R-:W-:-:S13]  /*0500*/  ISETP.NE.AND P0, PT, R2, RZ, PT ;  /* 0x000000ff0200720c */ /* 0x002fda0003f05270 */
[----:B------:R-:W-:Y:S05]  /*0510*/  @P0 BRA `(.L_x_9) ;  /* 0x0000000000600947 */ /* 0x000fea0003800000 */
[----:B------:R-:W1:Y:S01]  /*0520*/  S2UR UR5, SR_CgaCtaId ;  /* 0x00000000000579c3 */ /* 0x000e620000008800 */
[----:B------:R-:W-:Y:S01]  /*0530*/  UMOV UR7, 0x400 ;  /* 0x0000040000077882 */ /* 0x000fe20000000000 */
[----:B------:R-:W-:Y:S01]  /*0540*/  UMOV UR4, 0x1 ;  /* 0x0000000100047882 */ /* 0x000fe20000000000 */
[----:B------:R-:W-:Y:S01]  /*0550*/  ELECT P0, URZ, PT ;  /* 0x0000000000ff782f */ /* 0x000fe20003800000 */
[----:B------:R-:W-:-:S04]  /*0560*/  UIADD3 UR10, UPT, UPT, -UR4, 0x100000, URZ ;  /* 0x00100000040a7890 */ /* 0x000fc8000fffe1ff */
[----:B------:R-:W-:Y:S02]  /*0570*/  USHF.L.U32 UR11, UR10, 0xb, URZ ;  /* 0x0000000b0a0b7899 */ /* 0x000fe400080006ff */
[----:B------:R-:W-:Y:S02]  /*0580*/  USHF.L.U32 UR10, UR10, 0x1, URZ ;  /* 0x000000010a0a7899 */ /* 0x000fe400080006ff */
[----:B-1----:R-:W-:Y:S01]  /*0590*/  ULEA UR5, UR5, UR7, 0x18 ;  /* 0x0000000705057291 */ /* 0x002fe2000f8ec0ff */
[----:B------:R-:W1:Y:S11]  /*05a0*/  FENCE.VIEW.ASYNC.S ;  /* 0x00000000000073c6 */ /* 0x000e760000000000 */
[----:B-1----:R1:W3:Y:S01]  /*05b0*/  SYNCS.EXCH.64 URZ, [UR5], UR10 ;  /* 0x0000000a05ff75b2 */ /* 0x0022e20008000100 */
[----:B------:R1:W4:Y:S01]  /*05c0*/  SYNCS.EXCH.64 URZ, [UR5+0x38], UR10 ;  /* 0x0000380a05ff75b2 */ /* 0x0003220008000100 */
[----:B------:R1:W1:Y:S01]  /*05d0*/  SYNCS.EXCH.64 URZ, [UR5+0x8], UR10 ;  /* 0x0000080a05ff75b2 */ /* 0x0002620008000100 */
        /* <DEDUP_REMOVED lines=11> */
[----:B------:R-:W-:Y:S01]  /*0690*/  NOP ;  /* 0x0000000000007918 */ /* 0x000fe20000000000 */
.L_x_9:
[----:B------:R-:W2:Y:S01]  /*06a0*/  SHFL.IDX PT, R2, R92, RZ, 0x1f ;  /* 0x00001fff5c027589 */ /* 0x000ea200000e0000 */
[----:B------:R-:W-:Y:S01]  /*06b0*/  NOP ;  /* 0x0000000000007918 */ /* 0x000fe20000000000 */
[----:B--2---:R-:W-:-:S13]  /*06c0*/  ISETP.NE.AND P0, PT, R2, 0x1, PT ;  /* 0x000000010200780c */ /* 0x004fda0003f05270 */
[----:B------:R-:W-:Y:S05]  /*06d0*/  @P0 BRA `(.L_x_10) ;  /* 0x0000000000500947 */ /* 0x000fea0003800000 */
[----:B------:R-:W2:Y:S01]  /*06e0*/  S2UR UR7, SR_CgaCtaId ;  /* 0x00000000000779c3 */ /* 0x000ea20000008800 */
[----:B------:R-:W-:Y:S01]  /*06f0*/  UMOV UR9, 0x400 ;  /* 0x0000040000097882 */ /* 0x000fe20000000000 */
[----:B-1----:R-:W-:Y:S01]  /*0700*/  UMOV UR5, 0x20 ;  /* 0x0000002000057882 */ /* 0x002fe20000000000 */
[----:B------:R-:W-:Y:S01]  /*0710*/  UMOV UR4, 0x80 ;  /* 0x0000008000047882 */ /* 0x000fe20000000000 */
[----:B------:R-:W-:-:S04]  /*0720*/  UIADD3 UR10, UPT, UPT, -UR5, 0x100000, URZ ;  /* 0x00100000050a7890 */ /* 0x000fc8000fffe1ff */
[----:B------:R-:W-:Y:S02]  /*0730*/  USHF.L.U32 UR11, UR10, 0xb, URZ ;  /* 0x0000000b0a0b7899 */ /* 0x000fe400080006ff */
[----:B------:R-:W-:Y:S02]  /*0740*/  USHF.L.U32 UR10, UR10, 0x1, URZ ;  /* 0x000000010a0a7899 */ /* 0x000fe400080006ff */
[----:B------:R-:W-:-:S04]  /*0750*/  UIADD3 UR4, UPT, UPT, -UR4, 0x100000, URZ ;  /* 0x0010000004047890 */ /* 0x000fc8000fffe1ff */
[----:B------:R-:W-:Y:S02]  /*0760*/  USHF.L.U32 UR5, UR4, 0xb, URZ ;  /* 0x0000000b04057899 */ /* 0x000fe400080006ff */
[----:B------:R-:W-:Y:S01]  /*0770*/  USHF.L.U32 UR4, UR4, 0x1, URZ ;  /* 0x0000000104047899 */ /* 0x000fe200080006ff */
[----:B------:R-:W-:Y:S01]  /*0780*/  ELECT P0, URZ, PT ;  /* 0x0000000000ff782f */ /* 0x000fe20003800000 */
[----:B--2---:R-:W-:Y:S01]  /*0790*/  ULEA UR7, UR7, UR9, 0x18 ;  /* 0x0000000907077291 */ /* 0x004fe2000f8ec0ff */
[----:B------:R-:W1:Y:S11]  /*07a0*/  FENCE.VIEW.ASYNC.S ;  /* 0x00000000000073c6 */ /* 0x000e760000000000 */
[----:B-1----:R2:W1:Y:S01]  /*07b0*/  SYNCS.EXCH.64 URZ, [UR7+0x70], UR10 ;  /* 0x0000700a07ff75b2 */ /* 0x0024620008000100 */
[----:B------:R2:W1:Y:S01]  /*07c0*/  SYNCS.EXCH.64 URZ, [UR7+0x88], UR4 ;  /* 0x0000880407ff75b2 */ /* 0x0004620008000100 */
[----:B------:R2:W1:Y:S01]  /*07d0*/  SYNCS.EXCH.64 URZ, [UR7+0x78], UR10 ;  /* 0x0000780a07ff75b2 */ /* 0x0004620008000100 */
[----:B------:R2:W1:Y:S01]  /*07e0*/  SYNCS.EXCH.64 URZ, [UR7+0x90], UR4 ;  /* 0x0000900407ff75b2 */ /* 0x0004620008000100 */
[----:B------:R2:W1:Y:S01]  /*07f0*/  SYNCS.EXCH.64 URZ, [UR7+0x80], UR10 ;  /* 0x0000800a07ff75b2 */ /* 0x0004620008000100 */
[----:B------:R2:W1:Y:S02]  /*0800*/  SYNCS.EXCH.64 URZ, [UR7+0x98], UR4 ;  /* 0x0000980407ff75b2 */ /* 0x0004640008000100 */
[----:B--2---:R-:W-:Y:S01]  /*0810*/  NOP ;  /* 0x0000000000007918 */ /* 0x004fe20000000000 */
.L_x_10:
[----:B------:R-:W2:Y:S01]  /*0820*/  SHFL.IDX PT, R2, R92, RZ, 0x1f ;  /* 0x00001fff5c027589 */ /* 0x000ea200000e0000 */
[----:B------:R-:W-:Y:S01]  /*0830*/  NOP ;  /* 0x0000000000007918 */ /* 0x000fe20000000000 */
[----:B--2---:R-:W-:-:S13]  /*0840*/  ISETP.NE.AND P0, PT, R2, 0x3, PT ;  /* 0x000000030200780c */ /* 0x004fda0003f05270 */
[----:B------:R-:W-:Y:S05]  /*0850*/  @P0 BRA `(.L_x_11) ;  /* 0x0000000000300947 */ /* 0x000fea0003800000 */
[----:B-1----:R-:W1:Y:S01]  /*0860*/  S2UR UR5, SR_CgaCtaId ;  /* 0x00000000000579c3 */ /* 0x002e620000008800 */
        /* <DEDUP_REMOVED lines=8> */
[----:B-1----:R2:W1:Y:S01]  /*08f0*/  SYNCS.EXCH.64 URZ, [UR5+0xa0], UR10 ;  /* 0x0000a00a05ff75b2 */ /* 0x0024620008000100 */
[----:B------:R2:W1:Y:S02]  /*0900*/  SYNCS.EXCH.64 URZ, [UR5+0xa8], UR10 ;  /* 0x0000a80a05ff75b2 */ /* 0x0004640008000100 */
[----:B--2---:R-:W-:Y:S01]  /*0910*/  NOP ;  /* 0x0000000000007918 */ /* 0x004fe20000000000 */
.L_x_11:
[----:B------:R-:W2:Y:S01]  /*0920*/  SHFL.IDX PT, R2, R92, RZ, 0x1f ;  /* 0x00001fff5c027589 */ /* 0x000ea200000e0000 */
[----:B------:R-:W-:Y:S01]  /*0930*/  NOP ;  /* 0x0000000000007918 */ /* 0x000fe20000000000 */
[----:B--2---:R-:W-:-:S13]  /*0940*/  ISETP.NE.AND P0, PT, R2, 0x4, PT ;  /* 0x000000040200780c */ /* 0x004fda0003f05270 */
[----:B------:R-:W-:Y:S05]  /*0950*/  @P0 BRA `(.L_x_12) ;  /* 0x00000000004c0947 */ /* 0x000fea0003800000 */
[----:B-1----:R-:W1:Y:S01]  /*0960*/  S2UR UR5, SR_CgaCtaId ;  /* 0x00000000000579c3 */ /* 0x002e620000008800 */
[----:B------:R-:W-:Y:S01]  /*0970*/  UMOV UR9, 0x100 ;  /* 0x0000010000097882 */ /* 0x000fe20000000000 */
[----:B------:R-:W-:Y:S01]  /*0980*/  UMOV UR7, 0x400 ;  /* 0x0000040000077882 */ /* 0x000fe20000000000 */
[----:B------:R-:W-:Y:S01]  /*0990*/  USEL UR9, UR9, 0xe0, UP2 ;  /* 0x000000e009097887 */ /* 0x000fe20009000000 */
[----:B------:R-:W-:Y:S01]  /*09a0*/  UMOV UR4, 0x1 ;  /* 0x0000000100047882 */ /* 0x000fe20000000000 */
[----:B------:R-:W-:Y:S01]  /*09b0*/  ELECT P0, URZ, PT ;  /* 0x0000000000ff782f */ /* 0x000fe20003800000 */
[----:B------:R-:W-:-:S04]  /*09c0*/  UIADD3 UR10, UPT, UPT, -UR4, 0x100000, URZ ;  /* 0x00100000040a7890 */ /* 0x000fc8000fffe1ff */
[----:B------:R-:W-:Y:S02]  /*09d0*/  USHF.L.U32 UR11, UR10, 0xb, URZ ;  /* 0x0000000b0a0b7899 */ /* 0x000fe400080006ff */
[----:B------:R-:W-:Y:S02]  /*09e0*/  USHF.L.U32 UR10, UR10, 0x1, URZ ;  /* 0x000000010a0a7899 */ /* 0x000fe400080006ff */
[----:B------:R-:W-:-:S04]  /*09f0*/  UIADD3 UR12, UPT, UPT, -UR9, 0x100000, URZ ;  /* 0x00100000090c7890 */ /* 0x000fc8000fffe1ff */
[----:B------:R-:W-:Y:S02]  /*0a00*/  USHF.L.U32 UR13, UR12, 0xb, URZ ;  /* 0x0000000b0c0d7899 */ /* 0x000fe400080006ff */
[----:B------:R-:W-:Y:S02]  /*0a10*/  USHF.L.U32 UR12, UR12, 0x1, URZ ;  /* 0x000000010c0c7899 */ /* 0x000fe400080006ff */
[----:B-1----:R-:W-:Y:S01]  /*0a20*/  ULEA UR5, UR5, UR7, 0x18 ;  /* 0x0000000705057291 */ /* 0x002fe2000f8ec0ff */
[----:B------:R-:W1:Y:S11]  /*0a30*/  FENCE.VIEW.ASYNC.S ;  /* 0x00000000000073c6 */ /* 0x000e760000000000 */
[----:B-1----:R2:W1:Y:S01]  /*0a40*/  SYNCS.EXCH.64 URZ, [UR5+0xb0], UR10 ;  /* 0x0000b00a05ff75b2 */ /* 0x0024620008000100 */
[----:B------:R2:W1:Y:S01]  /*0a50*/  SYNCS.EXCH.64 URZ, [UR5+0xc0], UR12 ;  /* 0x0000c00c05ff75b2 */ /* 0x0004620008000100 */
[----:B------:R2:W1:Y:S01]  /*0a60*/  SYNCS.EXCH.64 URZ, [UR5+0xb8], UR10 ;  /* 0x0000b80a05ff75b2 */ /* 0x0004620008000100 */
[----:B------:R2:W1:Y:S02]  /*0a70*/  SYNCS.EXCH.64 URZ, [UR5+0xc8], UR12 ;  /* 0x0000c80c05ff75b2 */ /* 0x0004640008000100 */
[----:B--2---:R-:W-:Y:S01]  /*0a80*/  NOP ;  /* 0x0000000000007918 */ /* 0x004fe20000000000 */
.L_x_12:
        /* <DEDUP_REMOVED lines=22> */
[----:B------:R2:W1:Y:S01]  /*0bf0*/  SYNCS.EXCH.64 URZ, [UR7+0x100], UR4 ;  /* 0x0001000407ff75b2 */ /* 0x0004620008000100 */
[----:B------:R2:W1:Y:S01]  /*0c00*/  SYNCS.EXCH.64 URZ, [UR7+0xe8], UR10 ;  /* 0x0000e80a07ff75b2 */ /* 0x0004620008000100 */
[----:B------:R2:W1:Y:S02]  /*0c10*/  SYNCS.EXCH.64 URZ, [UR7+0x108], UR4 ;  /* 0x0001080407ff75b2 */ /* 0x0004640008000100 */
[----:B--2---:R-:W-:Y:S01]  /*0c20*/  NOP ;  /* 0x0000000000007918 */ /* 0x004fe20000000000 */
.L_x_13:
        /* <DEDUP_REMOVED lines=18> */
.L_x_14:
[----:B-1----:R-:W1:Y:S01]  /*0d50*/  S2UR UR5, SR_CTAID.X ;  /* 0x00000000000579c3 */ /* 0x002e620000002500 */
[----:B------:R-:W-:-:S05]  /*0d60*/  CS2R.32 R87, SR_CgaSize ;  /* 0x0000000000577805 */ /* 0x000fca0000008a00 */
[----:B------:R-:W-:-:S05]  /*0d70*/  IMAD R87, R87, -0xa0, RZ ;  /* 0xffffff6057577824 */ /* 0x000fca00078e02ff */
[----:B------:R-:W-:-:S14]  /*0d80*/  R2UR UR9, R87 ;  /* 0x00000000570972ca */ /* 0x000fdc00000e0000 */
[----:B------:R-:W2:Y:S01]  /*0d90*/  LDCU UR9, c[0x0][UR9+0x2b0] ;  /* 0x00005600090977ac */ /* 0x000ea20008000800 */
[----:B------:R-:W-:Y:S01]  /*0da0*/  NOP ;  /* 0x0000000000007918 */ /* 0x000fe20000000000 */
[----:B------:R-:W-:-:S05]  /*0db0*/  CS2R.32 R87, SR_CgaSize ;  /* 0x0000000000577805 */ /* 0x000fca0000008a00 */
[----:B------:R-:W-:-:S05]  /*0dc0*/  IMAD R87, R87, -0xa0, RZ ;  /* 0xffffff6057577824 */ /* 0x000fca00078e02ff */
[----:B------:R-:W-:-:S14]  /*0dd0*/  R2UR UR7, R87 ;  /* 0x00000000570772ca */ /* 0x000fdc00000e0000 */
[----:B------:R-:W3:Y:S01]  /*0de0*/  LDCU UR7, c[0x0][UR7+0x2b4] ;  /* 0x00005680070777ac */ /* 0x000ee20008000800 */
[----:B------:R-:W4:Y:S08]  /*0df0*/  S2UR UR4, SR_CTAID.Y ;  /* 0x00000000000479c3 */ /* 0x000f300000002600 */
[----:B------:R-:W3:Y:S01]  /*0e00*/  LDC R10, c[0x0][0xb24] ;  /* 0x0002c900ff0a7b82 */ /* 0x000ee20000000800 */
[----:B-1----:R-:W-:-:S02]  /*0e10*/  I2FP.F32.U32 R87, UR5 ;  /* 0x0000000500577c45 */ /* 0x002fc40008201000 */
[----:B------:R-:W-:-:S05]  /*0e20*/  CS2R.32 R3, SR_CgaSize ;  /* 0x0000000000037805 */ /* 0x000fca0000008a00 */
[----:B------:R-:W-:-:S06]  /*0e30*/  IMAD R3, R3, -0xa0, RZ ;  /* 0xffffff6003037824 */ /* 0x000fcc00078e02ff */
[----:B------:R-:W1:Y:S01]  /*0e40*/  LDC R3, c[0x0][R3+0x2a0] ;  /* 0x0000a80003037b82 */ /* 0x000e620000000800 */
[----:B------:R-:W-:Y:S01]  /*0e50*/  MOV R15, UR5 ;  /* 0x00000005000f7c02 */ /* 0x000fe20008000f00 */
[----:B--2---:R-:W-:Y:S01]  /*0e60*/  FMUL R87, R87, UR9 ;  /* 0x0000000957577c20 */ /* 0x004fe20008400000 */
[----:B----4-:R-:W-:Y:S02]  /*0e70*/  I2FP.F32.U32 R86, UR4 ;  /* 0x0000000400567c45 */ /* 0x010fe40008201000 */
[----:B------:R-:W-:-:S05]  /*0e80*/  CS2R.32 R2, SR_CgaSize ;  /* 0x0000000000027805 */ /* 0x000fca0000008a00 */
[----:B------:R-:W-:-:S06]  /*0e90*/  IMAD R2, R2, -0xa0, RZ ;  /* 0xffffff6002027824 */ /* 0x000fcc00078e02ff */
[----:B------:R-:W2:Y:S01]  /*0ea0*/  LDC R2, c[0x0][R2+0x2a4] ;  /* 0x0000a90002027b82 */ /* 0x000ea20000000800 */
[----:B------:R-:W-:Y:S01]  /*0eb0*/  MOV R14, UR4 ;  /* 0x00000004000e7c02 */ /* 0x000fe20008000f00 */
[----:B------:R-:W4:Y:S01]  /*0ec0*/  F2I.U32.TRUNC.NTZ R87, R87 ;  /* 0x0000005700577305 */ /* 0x000f22000020f000 */
[----:B---3--:R-:W-:-:S05]  /*0ed0*/  FMUL R86, R86, UR7 ;  /* 0x0000000756567c20 */ /* 0x008fca0008400000 */
[----:B------:R-:W-:Y:S01]  /*0ee0*/  BAR.SYNC.DEFER_BLOCKING 0x0 ;  /* 0x0000000000007b1d */ /* 0x000fe20000010000 */
[----:B------:R-:W-:-:S05]  /*0ef0*/  ISETP.GE.AND P0, PT, R10, 0x1, PT ;  /* 0x000000010a00780c */ /* 0x000fca0003f06270 */
[----:B------:R-:W3:Y:S02]  /*0f00*/  F2I.U32.TRUNC.NTZ R86, R86 ;  /* 0x0000005600567305 */ /* 0x000ee4000020f000 */
[----:B------:R-:W2:Y:S01]  /*0f10*/  S2UR UR36, SR_CTAID.Z ;  /* 0x00000000002479c3 */ /* 0x000ea20000002700 */
[----:B----4-:R-:W-:-:S05]  /*0f20*/  IADD3 R87, PT, PT, -R87, RZ, RZ ;  /* 0x000000ff57577210 */ /* 0x010fca0007ffe1ff */
[----:B-1----:R-:W-:Y:S01]  /*0f30*/  IMAD R87, R3, R87, UR5 ;  /* 0x0000000503577e24 */ /* 0x002fe2000f8e0257 */
[----:B---3--:R-:W-:-:S05]  /*0f40*/  IADD3 R86, PT, PT, -R86, RZ, RZ ;  /* 0x000000ff56567210 */ /* 0x008fca0007ffe1ff */
[----:B--2---:R-:W-:Y:S01]  /*0f50*/  IMAD R86, R2, R86, UR4 ;  /* 0x0000000402567e24 */ /* 0x004fe2000f8e0256 */
[----:B------:R-:W-:Y:S06]  /*0f60*/  @!P0 BRA `(.L_x_15) ;  /* 0x0000000000b88947 */ /* 0x000fec0003800000 */
[----:B------:R-:W1:Y:S01]  /*0f70*/  LDC.64 R4, c[0x0][0xb18] ;  /* 0x0002c600ff047b82 */ /* 0x000e620000000a00 */
[----:B------:R-:W-:-:S07]  /*0f80*/  ISETP.NE.AND P0, PT, R10, 0x1, PT ;  /* 0x000000010a00780c */ /* 0x000fce0003f05270 */
[----:B------:R-:W2:Y:S08]  /*0f90*/  LDC R9, c[0x0][0xb0c] ;  /* 0x0002c300ff097b82 */ /* 0x000eb00000000800 */
[----:B------:R-:W3:Y:S08]  /*0fa0*/  LDC R12, c[0x0][0x370] ;  /* 0x0000dc00ff0c7b82 */ /* 0x000ef00000000800 */
[----:B------:R-:W4:Y:S01]  /*0fb0*/  LDC R11, c[0x0][0x374] ;  /* 0x0000dd00ff0b7b82 */ /* 0x000f220000000800 */
[----:B-1----:R-:W-:-:S07]  /*0fc0*/  ISETP.NE.AND P1, PT, R4, 0x1, PT ;  /* 0x000000010400780c */ /* 0x002fce0003f25270 */
[----:B------:R-:W3:Y:S01]  /*0fd0*/  LDC.64 R6, c[0x0][0xb10] ;  /* 0x0002c400ff067b82 */ /* 0x000ee20000000a00 */
[----:B--2---:R-:W-:-:S07]  /*0fe0*/  ISETP.NE.AND P2, PT, R9, 0x1, PT ;  /* 0x000000010900780c */ /* 0x004fce0003f45270 */
[----:B------:R-:W1:Y:S08]  /*0ff0*/  LDC R8, c[0x0][0xb20] ;  /* 0x0002c800ff087b82 */ /* 0x000e700000000800 */
[----:B------:R-:W2:Y:S01]  /*1000*/  LDC.64 R2, c[0x0][0xb28] ;  /* 0x0002ca00ff027b82 */ /* 0x000ea20000000a00 */
[----:B----4-:R-:W-:-:S04]  /*1010*/  IMAD.HI.U32 R13, R11, R5, RZ ;  /* 0x000000050b0d7227 */ /* 0x010fc800078e00ff */
[----:B------:R-:W-:-:S04]  /*1020*/  IMAD.HI.U32 R5, R14, R5, RZ ;  /* 0x000000050e057227 */ /* 0x000fc800078e00ff */
[----:B---3--:R-:W-:-:S05]  /*1030*/  IMAD.HI.U32 R16, R12, R6, RZ ;  /* 0x000000060c107227 */ /* 0x008fca00078e00ff */
[-C--:B------:R-:W-:Y:S01]  /*1040*/  @P2 SHF.R.U32.HI R12, RZ, R7.reuse, R16 ;  /* 0x00000007ff0c2219 */ /* 0x080fe20000011610 */
[----:B------:R-:W-:Y:S01]  /*1050*/  IMAD.HI.U32 R16, R15, R6, RZ ;  /* 0x000000060f107227 */ /* 0x000fe200078e00ff */
[-C--:B-1----:R-:W-:Y:S02]  /*1060*/  @P1 SHF.R.U32.HI R11, RZ, R8.reuse, R13 ;  /* 0x00000008ff0b1219 */ /* 0x082fe4000001160d */
[----:B------:R-:W-:Y:S02]  /*1070*/  SHF.R.U32.HI R5, RZ, R8, R5 ;  /* 0x00000008ff057219 */ /* 0x000fe40000011605 */
[----:B------:R-:W-:Y:S02]  /*1080*/  SHF.R.U32.HI R16, RZ, R7, R16 ;  /* 0x00000007ff107219 */ /* 0x000fe40000011610 */
[----:B------:R-:W-:Y:S01]  /*1090*/  SEL R5, R14, R5, !P1 ;  /* 0x000000050e057207 */ /* 0x000fe20004800000 */
[----:B--2---:R-:W-:Y:S01]  /*10a0*/  IMAD.HI.U32 R13, R11, R2, RZ ;  /* 0x000000020b0d7227 */ /* 0x004fe200078e00ff */
[----:B------:R-:W-:-:S03]  /*10b0*/  SEL R16, R15, R16, !P2 ;  /* 0x000000100f107207 */ /* 0x000fc60005000000 */
[----:B------:R-:W-:Y:S01]  /*10c0*/  IMAD.HI.U32 R6, R12, R2, RZ ;  /* 0x000000020c067227 */ /* 0x000fe200078e00ff */
[----:B------:R-:W-:-:S04]  /*10d0*/  @P0 SHF.R.U32.HI R11, RZ, R3, R13 ;  /* 0x00000003ff0b0219 */ /* 0x000fc8000001160d */
[----:B------:R-:W-:Y:S01]  /*10e0*/  @P0 SHF.R.U32.HI R12, RZ, R3, R6 ;  /* 0x00000003ff0c0219 */ /* 0x000fe20000011606 */
[----:B------:R-:W-:-:S04]  /*10f0*/  IMAD R11, R11, R10, RZ ;  /* 0x0000000a0b0b7224 */ /* 0x000fc800078e02ff */
[----:B------:R-:W-:Y:S01]  /*1100*/  IMAD R6, R12, R10, RZ ;  /* 0x0000000a0c067224 */ /* 0x000fe200078e02ff */
[----:B------:R-:W-:-:S04]  /*1110*/  ISETP.GE.AND P1, PT, R5, R11, PT ;  /* 0x0000000b0500720c */ /* 0x000fc80003f26270 */
[----:B------:R-:W-:Y:S01]  /*1120*/  ISETP.GE.OR P1, PT, R16, R6, P1 ;  /* 0x000000061000720c */ /* 0x000fe20000f26670 */
[----:B------:R-:W-:-:S05]  /*1130*/  IMAD.HI.U32 R6, R5, R2, RZ ;  /* 0x0000000205067227 */ /* 0x000fca00078e00ff */
[----:B------:R-:W-:-:S04]  /*1140*/  SHF.R.U32.HI R6, RZ, R3, R6 ;  /* 0x00000003ff067219 */ /* 0x000fc80000011606 */
[----:B------:R-:W-:-:S03]  /*1150*/  SEL R6, R5, R6, !P0 ;  /* 0x0000000605067207 */ /* 0x000fc60004000000 */
[----:B------:R-:W-:Y:S01]  /*1160*/  @!P1 IMAD.HI.U32 R7, R16, R2, RZ ;  /* 0x0000000210079227 */ /* 0x000fe200078e00ff */
[----:B------:R-:W-:-:S04]  /*1170*/  IADD3 R2, PT, PT, -R6, RZ, RZ ;  /* 0x000000ff06027210 */ /* 0x000fc80007ffe1ff */
[----:B------:R-:W-:Y:S01]  /*1180*/  @!P1 SHF.R.U32.HI R3, RZ, R3, R7 ;  /* 0x00000003ff039219 */ /* 0x000fe20000011607 */
[----:B------:R-:W-:Y:S01]  /*1190*/  IMAD R2, R10, R2, R5 ;  /* 0x000000020a027224 */ /* 0x000fe200078e0205 */
[----:B------:R-:W-:Y:S02]  /*11a0*/  IADD3 R7, PT, PT, -R5, RZ, RZ ;  /* 0x000000ff05077210 */ /* 0x000fe40007ffe1ff */
[----:B------:R-:W-:-:S03]  /*11b0*/  @!P1 SEL R3, R16, R3, !P0 ;  /* 0x0000000310039207 */ /* 0x000fc60004000000 */
[----:B------:R-:W-:Y:S02]  /*11c0*/  IMAD R7, R4, R7, R14 ;  /* 0x0000000704077224 */ /* 0x000fe400078e020e */
[--C-:B------:R-:W-:Y:S02]  /*11d0*/  @!P1 IMAD.IADD R6, R6, 0x1, -R3.reuse ;  /* 0x0000000106069824 */ /* 0x100fe400078e0a03 */
[----:B------:R-:W-:Y:S01]  /*11e0*/  @!P1 IMAD R3, R2, R12, R3 ;  /* 0x0000000c02039224 */ /* 0x000fe200078e0203 */
[----:B------:R-:W-:Y:S01]  /*11f0*/  IADD3 R2, PT, PT, -R16, RZ, RZ ;  /* 0x000000ff10027210 */ /* 0x000fe20007ffe1ff */
[----:B------:R-:W-:Y:S02]  /*1200*/  @!P1 IMAD R5, R6, R10, R16 ;  /* 0x0000000a06059224 */ /* 0x000fe400078e0210 */
[----:B------:R-:W-:Y:S02]  /*1210*/  @!P1 IMAD.MOV.U32 R16, RZ, RZ, R3 ;  /* 0x000000ffff109224 */ /* 0x000fe400078e0003 */
[----:B------:R-:W-:-:S02]  /*1220*/  IMAD R2, R9, R2, R15 ;  /* 0x0000000209027224 */ /* 0x000fc400078e020f */
[----:B------:R-:W-:Y:S02]  /*1230*/  IMAD R14, R5, R4, R7 ;  /* 0x00000004050e7224 */ /* 0x000fe400078e0207 */
[----:B------:R-:W-:Y:S02]  /*1240*/  IMAD R15, R16, R9, R2 ;  /* 0x00000009100f7224 */ /* 0x000fe400078e0202 */
.L_x_15:
[----:B------:R-:W1:Y:S01]  /*1250*/  LDCU UR4, c[0x0][0xb30] ;  /* 0x00016600ff0477ac */ /* 0x000e620008000800 */
[----:B------:R-:W2:Y:S08]  /*1260*/  S2UR UR37, SR_CgaCtaId ;  /* 0x00000000002579c3 */ /* 0x000eb00000008800 */
[----:B------:R-:W3:Y:S01]  /*1270*/  LDC R37, c[0x0][0xb24] ;  /* 0x0002c900ff257b82 */ /* 0x000ee20000000800 */
[----:B-1----:R-:W-:-:S09]  /*1280*/  UISETP.NE.AND UP1, UPT, UR4, 0x1, UPT ;  /* 0x000000010400788c */ /* 0x002fd2000bf25270 */
[----:B--2---:R-:W-:Y:S05]  /*1290*/  BRA.U UP1, `(.L_x_16) ;  /* 0x0000000101407547 */ /* 0x004fea000b800000 */
[----:B------:R-:W1:Y:S08]  /*12a0*/  LDC.64 R4, c[0x0][0xb10] ;  /* 0x0002c400ff047b82 */ /* 0x000e700000000a00 */
[----:B------:R-:W2:Y:S08]  /*12b0*/  LDC.64 R2, c[0x0][0xb18] ;  /* 0x0002c600ff027b82 */ /* 0x000eb00000000a00 */
[----:B------:R-:W4:Y:S08]  /*12c0*/  LDC R6, c[0x0][0xb20] ;  /* 0x0002c800ff067b82 */ /* 0x000f300000000800 */
[----:B------:R-:W3:Y:S01]  /*12d0*/  LDC R7, c[0x0][0xb0c] ;  /* 0x0002c300ff077b82 */ /* 0x000ee20000000800 */
[----:B-1----:R-:W-:-:S05]  /*12e0*/  IMAD.HI.U32 R4, R15, R4, RZ ;  /* 0x000000040f047227 */ /* 0x002fca00078e00ff */
[----:B------:R-:W-:Y:S01]  /*12f0*/  SHF.R.U32.HI R4, RZ, R5, R4 ;  /* 0x00000005ff047219 */ /* 0x000fe20000011604 */
[----:B--2---:R-:W-:Y:S01]  /*1300*/  IMAD.HI.U32 R3, R14, R3, RZ ;  /* 0x000000030e037227 */ /* 0x004fe200078e00ff */
[----:B------:R-:W-:-:S04]  /*1310*/  ISETP.NE.AND P0, PT, R2, 0x1, PT ;  /* 0x000000010200780c */ /* 0x000fc80003f05270 */
[----:B----4-:R-:W-:-:S04]  /*1320*/  SHF.R.U32.HI R3, RZ, R6, R3 ;  /* 0x00000006ff037219 */ /* 0x010fc80000011603 */
[----:B------:R-:W-:Y:S02]  /*1330*/  SEL R3, R14, R3, !P0 ;  /* 0x000000030e037207 */ /* 0x000fe40004000000 */
[----:B---3--:R-:W-:-:S04]  /*1340*/  ISETP.NE.AND P1, PT, R7, 0x1, PT ;  /* 0x000000010700780c */ /* 0x008fc80003f25270 */
[----:B------:R-:W-:-:S05]  /*1350*/  SEL R4, R15, R4, !P1 ;  /* 0x000000040f047207 */ /* 0x000fca0004800000 */
[----:B------:R-:W-:Y:S02]  /*1360*/  IMAD.IADD R5, R3, 0x1, -R4 ;  /* 0x0000000103057824 */ /* 0x000fe400078e0a04 */
[----:B------:R-:W-:Y:S02]  /*1370*/  IMAD.IADD R3, R4, 0x1, -R3 ;  /* 0x0000000104037824 */ /* 0x000fe400078e0a03 */
[----:B------:R-:W-:Y:S02]  /*1380*/  IMAD R15, R5, R7, R15 ;  /* 0x00000007050f7224 */ /* 0x000fe400078e020f */
[----:B------:R-:W-:-:S07]  /*1390*/  IMAD R14, R3, R2, R14 ;  /* 0x00000002030e7224 */ /* 0x000fce00078e020e */
.L_x_16:
[----:B------:R-:W-:Y:S01]  /*13a0*/  BAR.SYNC.DEFER_BLOCKING 0x0 ;  /* 0x0000000000007b1d */ /* 0x000fe20000010000 */
[----:B------:R-:W-:Y:S01]  /*13b0*/  UISETP.NE.AND UP1, UPT, UR8, 0x2, UPT ;  /* 0x000000020800788c */ /* 0x000fe2000bf25270 */
[----:B------:R-:W-:Y:S02]  /*13c0*/  ISETP.NE.OR P5, PT, R0, 0x2, !P5 ;  /* 0x000000020000780c */ /* 0x000fe40006fa5670 */
[----:B------:R-:W-:-:S06]  /*13d0*/  LOP3.LUT R2, R101, 0x1f, RZ, 0xc0, !PT ;  /* 0x0000001f65027812 */ /* 0x000fcc00078ec0ff */
[----:B------:R-:W-:Y:S05]  /*13e0*/  BRA.U UP1, `(.L_x_17) ;  /* 0x0000001101c87547 */ /* 0x000fea000b800000 */
[----:B------:R-:W1:Y:S01]  /*13f0*/  LDCU UR15, c[0x0][0x38c] ;  /* 0x00007180ff0f77ac */ /* 0x000e620008000800 */
[----:B------:R-:W2:Y:S01]  /*1400*/  LDC R8, c[0x0][0x370] ;  /* 0x0000dc00ff087b82 */ /* 0x000ea20000000800 */
[----:B------:R-:W-:Y:S01]  /*1410*/  PLOP3.LUT P1, PT, PT, PT, UP2, 0x80, 0x8 ;  /* 0x000000000008781c */ /* 0x000fe20003f2f028 */
[----:B------:R-:W-:Y:S01]  /*1420*/  IMAD.MOV.U32 R17, RZ, RZ, 0x1 ;  /* 0x00000001ff117424 */ /* 0x000fe200078e00ff */
[----:B------:R-:W-:Y:S01]  /*1430*/  ISETP.EQ.OR P4, PT, R2, RZ, P5 ;  /* 0x000000ff0200720c */ /* 0x000fe20002f82670 */
[----:B------:R-:W-:Y:S01]  /*1440*/  IMAD.MOV.U32 R16, RZ, RZ, RZ ;  /* 0x000000ffff107224 */ /* 0x000fe200078e00ff */
[----:B------:R-:W-:Y:S02]  /*1450*/  PLOP3.LUT P1, PT, P1, PT, PT, 0x8, 0x80 ;  /* 0x000000000080781c */ /* 0x000fe40000f2e170 */
[----:B------:R-:W-:Y:S01]  /*1460*/  CS2R R12, SRZ ;  /* 0x00000000000c7805 */ /* 0x000fe2000001ff00 */
[----:B------:R-:W-:Y:S01]  /*1470*/  IMAD.MOV.U32 R11, RZ, RZ, 0x1 ;  /* 0x00000001ff0b7424 */ /* 0x000fe200078e00ff */
[----:B------:R-:W4:Y:S01]  /*1480*/  LDC R0, c[0x0][0x374] ;  /* 0x0000dd00ff007b82 */ /* 0x000f220000000800 */
[----:B------:R-:W2:Y:S01]  /*1490*/  LDCU.64 UR24, c[0x0][0x348] ;  /* 0x00006900ff1877ac */ /* 0x000ea20008000a00 */
[----:B------:R-:W-:Y:S01]  /*14a0*/  UMOV UR13, URZ ;  /* 0x000000ff000d7c82 */ /* 0x000fe20008000000 */
[----:B-1----:R-:W-:-:S04]  /*14b0*/  UIADD3 UR5, UPT, UPT, UR15, 0x3f, URZ ;  /* 0x0000003f0f057890 */ /* 0x002fc8000fffe0ff */
[----:B------:R-:W-:-:S04]  /*14c0*/  USHF.R.S32.HI UR4, URZ, 0x1f, UR5 ;  /* 0x0000001fff047899 */ /* 0x000fc80008011405 */
[----:B------:R-:W-:-:S04]  /*14d0*/  ULEA.HI UR4, UR4, UR5, URZ, 0x6 ;  /* 0x0000000504047291 */ /* 0x000fc8000f8f30ff */
[----:B------:R-:W-:Y:S02]  /*14e0*/  USHF.R.S32.HI UR22, URZ, 0x6, UR4 ;  /* 0x00000006ff167899 */ /* 0x000fe40008011404 */
[----:B------:R-:W-:Y:S02]  /*14f0*/  UIADD3 UR4, UPT, UPT, UR15, -0x1, URZ ;  /* 0xffffffff0f047890 */ /* 0x000fe4000fffe0ff */
[----:B------:R-:W-:Y:S02]  /*1500*/  UISETP.LT.U32.AND UP0, UPT, UR22, 0x7, UPT ;  /* 0x000000071600788c */ /* 0x000fe4000bf01070 */
[----:B------:R-:W-:Y:S02]  /*1510*/  UISETP.GE.U32.AND UP1, UPT, UR4, -0x7f, UPT ;  /* 0xffffff810400788c */ /* 0x000fe4000bf26070 */
[----:B------:R-:W-:Y:S02]  /*1520*/  USEL UR21, UR22, 0x7, UP0 ;  /* 0x0000000716157887 */ /* 0x000fe40008000000 */
[----:B------:R-:W-:-:S02]  /*1530*/  UIADD3 UR15, UPT, UPT, UR15, 0x7e, URZ ;  /* 0x0000007e0f0f7890 */ /* 0x000fc4000fffe0ff */
[----:B------:R-:W-:Y:S02]  /*1540*/  UIADD3 UR7, UPT, UPT, UR21, -0x1, URZ ;  /* 0xffffffff15077890 */ /* 0x000fe4000fffe0ff */
[----:B------:R-:W-:-:S03]  /*1550*/  UIADD3 UR14, UPT, UPT, UR22, -UR21, URZ ;  /* 0x80000015160e7290 */ /* 0x000fc6000fffe0ff */
[----:B------:R-:W-:-:S04]  /*1560*/  @UP1 UIADD3 UR7, UPT, UPT, UR21, URZ, URZ ;  /* 0x000000ff15071290 */ /* 0x000fc8000fffe0ff */
[----:B--2---:R-:W-:-:S12]  /*1570*/  UIADD3 UR7, UPT, UPT, UR7, 0x1, URZ ;  /* 0x0000000107077890 */ /* 0x004fd8000fffe0ff */
.L_x_35:
[----:B------:R-:W-:Y:S01]  /*1580*/  UISETP.NE.AND UP0, UPT, UR37, URZ, UPT ;  /* 0x000000ff2500728c */ /* 0x000fe2000bf05270 */
[----:B------:R-:W1:Y:S08]  /*1590*/  S2UR UR37, SR_CgaCtaId ;  /* 0x00000000002579c3 */ /* 0x000e700000008800 */
[----:B------:R-:W-:Y:S05]  /*15a0*/  BRA.U UP0, `(.L_x_18) ;  /* 0x0000000100347547 */ /* 0x000fea000b800000 */
[----:B------:R-:W2:Y:S01]  /*15b0*/  S2R R2, SR_CgaCtaId ;  /* 0x0000000000027919 */ /* 0x000ea20000008800 */
[----:B------:R-:W-:-:S04]  /*15c0*/  MOV R3, 0x400 ;  /* 0x0000040000037802 */ /* 0x000fc80000000f00 */
[----:B--2---:R-:W-:Y:S02]  /*15d0*/  LEA R2, R2, R3, 0x18 ;  /* 0x0000000302027211 */ /* 0x004fe400078ec0ff */
[----:B------:R-:W-:-:S03]  /*15e0*/  SHF.L.U32 R3, R11, 0x1f, RZ ;  /* 0x0000001f0b037819 */ /* 0x000fc600000006ff */
[----:B------:R-:W-:-:S04]  /*15f0*/  IMAD R2, R12, 0x8, R2 ;  /* 0x000000080c027824 */ /* 0x000fc800078e0202 */
[----:B------:R-:W2:Y:S02]  /*1600*/  SYNCS.PHASECHK.TRANS64.TRYWAIT P0, [R2+URZ+0x120], R3 ;  /* 0x00012003020075a7 */ /* 0x000ea400080011ff */
[----:B--2---:R-:W-:Y:S05]  /*1610*/  @!P0 BRA `(.L_x_19) ;  /* 0x0000006800b88947 */ /* 0x004fea0003800000 */
.L_x_125:
[----:B------:R-:W-:Y:S01]  /*1620*/  VIADD R12, R12, 0x1 ;  /* 0x000000010c0c7836 */ /* 0x000fe20000000000 */
[----:B------:R2:W-:Y:S04]  /*1630*/  SYNCS.ARRIVE.TRANS64.A1T0 RZ, [R2+URZ+0x110], RZ ;  /* 0x000110ff02ff79a7 */ /* 0x0005e800081000ff */
[----:B------:R-:W-:-:S04]  /*1640*/  ISETP.NE.AND P0, PT, R12, 0x2, PT ;  /* 0x000000020c00780c */ /* 0x000fc80003f05270 */
[----:B------:R-:W-:Y:S02]  /*1650*/  SEL R12, R12, RZ, P0 ;  /* 0x000000ff0c0c7207 */ /* 0x000fe40000000000 */
[----:B--2---:R-:W-:-:S04]  /*1660*/  SEL R2, RZ, 0x1, P0 ;  /* 0x00000001ff027807 */ /* 0x004fc80000000000 */
[----:B------:R-:W-:-:S07]  /*1670*/  LOP3.LUT R11, R11, R2, RZ, 0x3c, !PT ;  /* 0x000000020b0b7212 */ /* 0x000fce00078e3cff */
.L_x_18:
[----:B------:R-:W-:Y:S01]  /*1680*/  UMOV UR4, 0x400 ;  /* 0x0000040000047882 */ /* 0x000fe20000000000 */
[----:B------:R-:W-:Y:S01]  /*1690*/  SHF.L.U32 R2, R17, 0x1f, RZ ;  /* 0x0000001f11027819 */ /* 0x000fe200000006ff */
[----:B-1----:R-:W-:Y:S01]  /*16a0*/  ULEA UR4, UR37, UR4, 0x18 ;  /* 0x0000000425047291 */ /* 0x002fe2000f8ec0ff */
[----:B------:R-:W-:Y:S01]  /*16b0*/  R2UR UR35, R15 ;  /* 0x000000000f2372ca */ /* 0x000fe200000e0000 */
[----:B------:R-:W-:Y:S01]  /*16c0*/  UISETP.GE.U32.AND UP0, UPT, UR15, 0x7f, UPT ;  /* 0x0000007f0f00788c */ /* 0x000fe2000bf06070 */
[----:B------:R-:W-:Y:S01]  /*16d0*/  R2UR UR11, R14 ;  /* 0x000000000e0b72ca */ /* 0x000fe200000e0000 */
[----:B------:R-:W-:Y:S01]  /*16e0*/  ULEA UR5, UR13, UR4, 0x3 ;  /* 0x000000040d057291 */ /* 0x000fe2000f8e18ff */
[----:B------:R-:W-:-:S08]  /*16f0*/  UMOV UR23, URZ ;  /* 0x000000ff00177c82 */ /* 0x000fd00008000000 */
[----:B------:R1:W2:Y:S01]  /*1700*/  SYNCS.PHASECHK.TRANS64.TRYWAIT P0, [UR5+0x38], R2 ;  /* 0x00003802ff0075a7 */ /* 0x0002a20008001105 */
[----:B------:R-:W-:Y:S02]  /*1710*/  USHF.L.U32 UR35, UR35, 0x7, URZ ;  /* 0x0000000723237899 */ /* 0x000fe400080006ff */
[----:B------:R-:W-:Y:S01]  /*1720*/  UIMAD UR11, UR11, 0x60, URZ ;  /* 0x000000600b0b78a4 */ /* 0x000fe2000f8e02ff */
[----:B------:R-:W-:Y:S11]  /*1730*/  BRA.U !UP0, `(.L_x_20) ;  /* 0x0000000108a87547 */ /* 0x000ff6000b800000 */
[----:B------:R-:W-:Y:S01]  /*1740*/  UMOV UR16, URZ ;  /* 0x000000ff00107c82 */ /* 0x000fe20008000000 */
[----:B------:R-:W-:-:S05]  /*1750*/  UMOV UR6, UR13 ;  /* 0x0000000d00067c82 */ /* 0x000fca0008000000 */
.L_x_25:
[----:B--2---:R-:W-:Y:S01]  /*1760*/  @!P5 MOV R3, 0x7000 ;  /* 0x000070000003d802 */ /* 0x004fe20000000f00 */
[----:B-1----:R-:W-:Y:S01]  /*1770*/  ULEA UR33, UR6, UR4, 0x3 ;  /* 0x0000000406217291 */ /* 0x002fe2000f8e18ff */
[----:B--2---:R-:W-:Y:S11]  /*1780*/  @P0 BRA `(.L_x_21) ;  /* 0x00000000000c0947 */ /* 0x004ff60003800000 */
[----:B------:R-:W-:Y:S04]  /*1790*/  SHF.L.U32 R4, R17, 0x1f, RZ ;  /* 0x0000001f11047819 */ /* 0x000fe800000006ff */
[----:B------:R-:W2:Y:S02]  /*17a0*/  SYNCS.PHASECHK.TRANS64.TRYWAIT P0, [UR33+0x38], R4 ;  /* 0x00003804ff0075a7 */ /* 0x000ea40008001121 */
[----:B--2---:R-:W-:Y:S05]  /*17b0*/  @!P0 BRA `(.L_x_22) ;  /* 0x0000006800648947 */ /* 0x004fea0003800000 */
.L_x_21:
[----:B------:R2:W-:Y:S01]  /*17c0*/  @!P5 SYNCS.ARRIVE.TRANS64 RZ, [UR33], R3 ;  /* 0x00000003ffffd9a7 */ /* 0x0005e20008000021 */
[----:B------:R-:W-:Y:S04]  /*17d0*/  BSSY.RECONVERGENT B0, `(.L_x_23) ;  /* 0x0000003000007945 */ /* 0x000fe80003800200 */
[----:B------:R-:W-:Y:S05]  /*17e0*/  @P4 BRA `(.L_x_24) ;  /* 0x0000000000044947 */ /* 0x000fea0003800000 */
[----:B------:R-:W-:Y:S05]  /*17f0*/  BPT.TRAP 0x1 ;  /* 0x000000040000795c */ /* 0x000fea0000300000 */
.L_x_24:
[----:B------:R-:W-:Y:S05]  /*1800*/  BSYNC.RECONVERGENT B0 ;  /* 0x0000000000007941 */ /* 0x000fea0003800200 */
.L_x_23:
[----:B------:R-:W-:Y:S02]  /*1810*/  UIADD3 UR13, UPT, UPT, UR6, 0x1, URZ ;  /* 0x00000001060d7890 */ /* 0x000fe4000fffe0ff */
[----:B------:R-:W-:Y:S02]  /*1820*/  UIADD3 UR18, UP1, UPT, UR24, 0x80, URZ ;  /* 0x0000008018127890 */ /* 0x000fe4000ff3e0ff */
[----:B------:R-:W-:Y:S02]  /*1830*/  UISETP.NE.AND UP0, UPT, UR13, 0x7, UPT ;  /* 0x000000070d00788c */ /* 0x000fe4000bf05270 */
[----:B------:R-:W-:Y:S02]  /*1840*/  ULEA UR32, UR6, UR4, 0xe ;  /* 0x0000000406207291 */ /* 0x000fe4000f8e70ff */
[----:B------:R-:W-:Y:S02]  /*1850*/  USEL UR9, URZ, 0x1, UP0 ;  /* 0x00000001ff097887 */ /* 0x000fe40008000000 */
[----:B------:R-:W-:Y:S02]  /*1860*/  USEL UR13, UR13, URZ, UP0 ;  /* 0x000000ff0d0d7287 */ /* 0x000fe40008000000 */
[----:B------:R-:W-:Y:S02]  /*1870*/  USHF.L.U32 UR34, UR16, 0x6, URZ ;  /* 0x0000000610227899 */ /* 0x000fe400080006ff */
[----:B------:R-:W-:Y:S01]  /*1880*/  ULEA UR8, UR13, UR4, 0x3 ;  /* 0x000000040d087291 */ /* 0x000fe2000f8e18ff */
[----:B------:R-:W-:Y:S01]  /*1890*/  LOP3.LUT R17, R17, UR9, RZ, 0x3c, !PT ;  /* 0x0000000911117c12 */ /* 0x000fe2000f8e3cff */
[----:B------:R-:W-:Y:S02]  /*18a0*/  UIADD3.X UR19, UPT, UPT, URZ, UR25, URZ, UP1, !UPT ;  /* 0x00000019ff137290 */ /* 0x000fe40008ffe4ff */
[----:B------:R-:W-:Y:S01]  /*18b0*/  UIADD3 UR32, UPT, UPT, UR32, 0x6400, URZ ;  /* 0x0000640020207890 */ /* 0x000fe2000fffe0ff */
[----:B-1----:R-:W-:Y:S01]  /*18c0*/  SHF.L.U32 R2, R17, 0x1f, RZ ;  /* 0x0000001f11027819 */ /* 0x002fe200000006ff */
[----:B------:R-:W-:Y:S02]  /*18d0*/  UIMAD UR5, UR6, 0x3000, UR4 ;  /* 0x00003000060578a4 */ /* 0x000fe4000f8e0204 */
[----:B------:R-:W-:Y:S01]  /*18e0*/  UIADD3 UR26, UP0, UPT, UR24, 0x180, URZ ;  /* 0x00000180181a7890 */ /* 0x000fe2000ff1e0ff */
[----:B------:R1:W1:Y:S01]  /*18f0*/  SYNCS.PHASECHK.TRANS64.TRYWAIT P0, [UR8+0x38], R2 ;  /* 0x00003802ff0075a7 */ /* 0x0002620008001108 */
[----:B------:R-:W-:Y:S01]  /*1900*/  UMOV UR28, 0x0 ;  /* 0x00000000001c7882 */ /* 0x000fe20000000000 */
[----:B------:R-:W-:Y:S01]  /*1910*/  UMOV UR29, 0x10000000 ;  /* 0x10000000001d7882 */ /* 0x000fe20000000000 */
[----:B------:R-:W-:Y:S01]  /*1920*/  UIADD3 UR8, UPT, UPT, UR5, 0x22400, URZ ;  /* 0x0002240005087890 */ /* 0x000fe2000fffe0ff */
[----:B------:R1:W-:Y:S01]  /*1930*/  UTMALDG.3D [UR32], [UR18], desc[UR28] ;  /* 0x00001c20120075b4 */ /* 0x0003e20008011000 */
[----:B------:R-:W-:Y:S02]  /*1940*/  UIADD3.X UR27, UPT, UPT, URZ, UR25, URZ, UP0, !UPT ;  /* 0x00000019ff1b7290 */ /* 0x000fe400087fe4ff */
[----:B------:R-:W-:Y:S01]  /*1950*/  UIADD3 UR16, UPT, UPT, UR16, 0x1, URZ ;  /* 0x0000000110107890 */ /* 0x000fe2000fffe0ff */
[----:B------:R-:W-:Y:S01]  /*1960*/  UMOV UR12, UR36 ;  /* 0x00000024000c7c82 */ /* 0x000fe20008000000 */
[----:B------:R-:W-:Y:S01]  /*1970*/  UMOV UR9, UR33 ;  /* 0x0000002100097c82 */ /* 0x000fe20008000000 */
[----:B------:R-:W-:Y:S01]  /*1980*/  UMOV UR10, UR34 ;  /* 0x00000022000a7c82 */ /* 0x000fe20008000000 */
[----:B------:R-:W-:Y:S03]  /*1990*/  UISETP.NE.AND UP0, UPT, UR16, UR7, UPT ;  /* 0x000000071000728c */ /* 0x000fe6000bf05270 */
[----:B------:R1:W-:Y:S01]  /*19a0*/  UTMALDG.3D [UR8], [UR26], desc[UR28] ;  /* 0x00001c081a0075b4 */ /* 0x0003e20008011000 */
[----:B------:R-:W-:Y:S01]  /*19b0*/  UMOV UR23, UR7 ;  /* 0x0000000700177c82 */ /* 0x000fe20008000000 */
[----:B------:R-:W-:Y:S04]  /*19c0*/  UMOV UR6, UR13 ;  /* 0x0000000d00067c82 */ /* 0x000fe80008000000 */
[----:B------:R-:W-:Y:S05]  /*19d0*/  BRA.U UP0, `(.L_x_25) ;  /* 0xfffffffd00607547 */ /* 0x000fea000b83ffff */
.L_x_20:
[----:B------:R-:W-:Y:S01]  /*19e0*/  ULEA UR5, UR13, UR4, 0x3 ;  /* 0x000000040d057291 */ /* 0x000fe2000f8e18ff */
[----:B-1----:R-:W-:Y:S01]  /*19f0*/  SHF.L.U32 R2, R17, 0x1f, RZ ;  /* 0x0000001f11027819 */ /* 0x002fe200000006ff */
[----:B------:R-:W-:Y:S01]  /*1a00*/  @!P1 SYNCS.ARRIVE.TRANS64.A1T0 RZ, [UR4+0xa8], RZ ;  /* 0x0000a8ffffff99a7 */ /* 0x000fe20008100004 */
[----:B------:R-:W-:-:S06]  /*1a10*/  UISETP.GT.AND UP0, UPT, UR22, UR21, UPT ;  /* 0x000000151600728c */ /* 0x000fcc000bf04270 */
[----:B--2---:R1:W2:Y:S03]  /*1a20*/  SYNCS.PHASECHK.TRANS64.TRYWAIT P0, [UR5+0x38], R2 ;  /* 0x00003802ff0075a7 */ /* 0x0042a60008001105 */
[----:B------:R-:W-:Y:S05]  /*1a30*/  BRA.U !UP0, `(.L_x_26) ;  /* 0x0000000108ac7547 */ /* 0x000fea000b800000 */
[----:B------:R-:W-:Y:S01]  /*1a40*/  UIADD3 UR26, UPT, UPT, UR14, UR23, URZ ;  /* 0x000000170e1a7290 */ /* 0x000fe2000fffe0ff */
[----:B------:R-:W-:-:S11]  /*1a50*/  UMOV UR6, UR13 ;  /* 0x0000000d00067c82 */ /* 0x000fd60008000000 */
.L_x_31:
[----:B--2---:R-:W-:Y:S01]  /*1a60*/  @!P5 MOV R3, 0x7000 ;  /* 0x000070000003d802 */ /* 0x004fe20000000f00 */
[----:B-1----:R-:W-:Y:S01]  /*1a70*/  ULEA UR17, UR6, UR4, 0x3 ;  /* 0x0000000406117291 */ /* 0x002fe2000f8e18ff */
[----:B--2---:R-:W-:Y:S11]  /*1a80*/  @P0 BRA `(.L_x_27) ;  /* 0x00000000000c0947 */ /* 0x004ff60003800000 */
[----:B------:R-:W-:Y:S04]  /*1a90*/  SHF.L.U32 R4, R17, 0x1f, RZ ;  /* 0x0000001f11047819 */ /* 0x000fe800000006ff */
[----:B------:R-:W2:Y:S02]  /*1aa0*/  SYNCS.PHASECHK.TRANS64.TRYWAIT P0, [UR17+0x38], R4 ;  /* 0x00003804ff0075a7 */ /* 0x000ea40008001111 */
[----:B--2---:R-:W-:Y:S05]  /*1ab0*/  @!P0 BRA `(.L_x_28) ;  /* 0x0000006400bc8947 */ /* 0x004fea0003800000 */
.L_x_27:
[----:B------:R2:W-:Y:S01]  /*1ac0*/  @!P5 SYNCS.ARRIVE.TRANS64 RZ, [UR17], R3 ;  /* 0x00000003ffffd9a7 */ /* 0x0005e20008000011 */
[----:B------:R-:W-:Y:S04]  /*1ad0*/  BSSY.RECONVERGENT B0, `(.L_x_29) ;  /* 0x0000003000007945 */ /* 0x000fe80003800200 */
[----:B------:R-:W-:Y:S05]  /*1ae0*/  @P4 BRA `(.L_x_30) ;  /* 0x0000000000044947 */ /* 0x000fea0003800000 */
[----:B------:R-:W-:Y:S05]  /*1af0*/  BPT.TRAP 0x1 ;  /* 0x000000040000795c */ /* 0x000fea0000300000 */
.L_x_30:
[----:B------:R-:W-:Y:S05]  /*1b00*/  BSYNC.RECONVERGENT B0 ;  /* 0x0000000000007941 */ /* 0x000fea0003800200 */
.L_x_29:
[----:B------:R-:W-:Y:S02]  /*1b10*/  UIADD3 UR13, UPT, UPT, UR6, 0x1, URZ ;  /* 0x00000001060d7890 */ /* 0x000fe4000fffe0ff */
[----:B------:R-:W-:Y:S02]  /*1b20*/  ULEA UR16, UR6, UR4, 0xe ;  /* 0x0000000406107291 */ /* 0x000fe4000f8e70ff */
[----:B------:R-:W-:Y:S02]  /*1b30*/  UISETP.NE.AND UP0, UPT, UR13, 0x7, UPT ;  /* 0x000000070d00788c */ /* 0x000fe4000bf05270 */
[----:B------:R-:W-:Y:S02]  /*1b40*/  UIADD3 UR32, UP1, UPT, UR24, 0x80, URZ ;  /* 0x0000008018207890 */ /* 0x000fe4000ff3e0ff */
[----:B------:R-:W-:Y:S02]  /*1b50*/  USEL UR9, URZ, 0x1, UP0 ;  /* 0x00000001ff097887 */ /* 0x000fe40008000000 */
[----:B------:R-:W-:Y:S02]  /*1b60*/  USEL UR13, UR13, URZ, UP0 ;  /* 0x000000ff0d0d7287 */ /* 0x000fe40008000000 */
[----:B------:R-:W-:Y:S02]  /*1b70*/  USHF.L.U32 UR18, UR23, 0x6, URZ ;  /* 0x0000000617127899 */ /* 0x000fe400080006ff */
[----:B------:R-:W-:Y:S01]  /*1b80*/  ULEA UR8, UR13, UR4, 0x3 ;  /* 0x000000040d087291 */ /* 0x000fe2000f8e18ff */
[----:B------:R-:W-:Y:S01]  /*1b90*/  LOP3.LUT R17, R17, UR9, RZ, 0x3c, !PT ;  /* 0x0000000911117c12 */ /* 0x000fe2000f8e3cff */
[----:B------:R-:W-:Y:S02]  /*1ba0*/  UIADD3 UR16, UPT, UPT, UR16, 0x6400, URZ ;  /* 0x0000640010107890 */ /* 0x000fe4000fffe0ff */
[----:B------:R-:W-:Y:S01]  /*1bb0*/  UIADD3.X UR33, UPT, UPT, URZ, UR25, URZ, UP1, !UPT ;  /* 0x00000019ff217290 */ /* 0x000fe20008ffe4ff */
[----:B-1----:R-:W-:Y:S01]  /*1bc0*/  SHF.L.U32 R2, R17, 0x1f, RZ ;  /* 0x0000001f11027819 */ /* 0x002fe200000006ff */
[----:B------:R-:W-:Y:S02]  /*1bd0*/  UIMAD UR5, UR6, 0x3000, UR4 ;  /* 0x00003000060578a4 */ /* 0x000fe4000f8e0204 */
[----:B------:R-:W-:Y:S01]  /*1be0*/  UIADD3 UR30, UP0, UPT, UR24, 0x180, URZ ;  /* 0x00000180181e7890 */ /* 0x000fe2000ff1e0ff */
[----:B------:R1:W1:Y:S01]  /*1bf0*/  SYNCS.PHASECHK.TRANS64.TRYWAIT P0, [UR8+0x38], R2 ;  /* 0x00003802ff0075a7 */ /* 0x0002620008001108 */
[----:B------:R-:W-:Y:S01]  /*1c00*/  UIADD3 UR8, UPT, UPT, UR5, 0x22400, URZ ;  /* 0x0002240005087890 */ /* 0x000fe2000fffe0ff */
[----:B------:R-:W-:Y:S01]  /*1c10*/  UMOV UR28, 0x0 ;  /* 0x00000000001c7882 */ /* 0x000fe20000000000 */
[----:B------:R-:W-:Y:S01]  /*1c20*/  UMOV UR29, 0x10000000 ;  /* 0x10000000001d7882 */ /* 0x000fe20000000000 */
[----:B------:R-:W-:Y:S01]  /*1c30*/  UMOV UR19, UR35 ;  /* 0x0000002300137c82 */ /* 0x000fe20008000000 */
[----:B------:R-:W-:Y:S01]  /*1c40*/  UMOV UR20, UR36 ;  /* 0x0000002400147c82 */ /* 0x000fe20008000000 */
[----:B------:R-:W-:Y:S01]  /*1c50*/  UIADD3.X UR31, UPT, UPT, URZ, UR25, URZ, UP0, !UPT ;  /* 0x00000019ff1f7290 */ /* 0x000fe200087fe4ff */
[----:B------:R1:W-:Y:S01]  /*1c60*/  UTMALDG.3D [UR16], [UR32], desc[UR28] ;  /* 0x00001c10200075b4 */ /* 0x0003e20008011000 */
[----:B------:R-:W-:Y:S01]  /*1c70*/  UIADD3 UR23, UPT, UPT, UR23, 0x1, URZ ;  /* 0x0000000117177890 */ /* 0x000fe2000fffe0ff */
[----:B------:R-:W-:Y:S01]  /*1c80*/  UMOV UR12, UR36 ;  /* 0x00000024000c7c82 */ /* 0x000fe20008000000 */
[----:B------:R-:W-:Y:S01]  /*1c90*/  UMOV UR9, UR17 ;  /* 0x0000001100097c82 */ /* 0x000fe20008000000 */
[----:B------:R-:W-:Y:S01]  /*1ca0*/  UMOV UR10, UR18 ;  /* 0x00000012000a7c82 */ /* 0x000fe20008000000 */
[----:B------:R-:W-:Y:S03]  /*1cb0*/  UISETP.NE.AND UP0, UPT, UR23, UR26, UPT ;  /* 0x0000001a1700728c */ /* 0x000fe6000bf05270 */
[----:B------:R1:W-:Y:S01]  /*1cc0*/  UTMALDG.3D [UR8], [UR30], desc[UR28] ;  /* 0x00001c081e0075b4 */ /* 0x0003e20008011000 */
[----:B------:R-:W-:Y:S05]  /*1cd0*/  UMOV UR6, UR13 ;  /* 0x0000000d00067c82 */ /* 0x000fea0008000000 */
[----:B------:R-:W-:Y:S05]  /*1ce0*/  BRA.U UP0, `(.L_x_31) ;  /* 0xfffffffd005c7547 */ /* 0x000fea000b83ffff */
.L_x_26:
[C---:B-1----:R-:W-:Y:S01]  /*1cf0*/  LEA R2, R16.reuse, UR4, 0x3 ;  /* 0x0000000410027c11 */ /* 0x042fe2000f8e18ff */
[----:B------:R-:W-:Y:S01]  /*1d00*/  NOP ;  /* 0x0000000000007918 */ /* 0x000fe20000000000 */
[----:B--2---:R-:W-:Y:S02]  /*1d10*/  SHF.L.U32 R3, R13, 0x1f, RZ ;  /* 0x0000001f0d037819 */ /* 0x004fe400000006ff */
[----:B------:R-:W-:Y:S02]  /*1d20*/  LEA R4, R16, UR4, 0x4 ;  /* 0x0000000410047c11 */ /* 0x000fe4000f8e20ff */
[----:B------:R-:W1:Y:S02]  /*1d30*/  SYNCS.PHASECHK.TRANS64.TRYWAIT P0, [R2+URZ+0xb0], R3 ;  /* 0x0000b003020075a7 */ /* 0x000e6400080011ff */
[----:B-1----:R-:W-:Y:S05]  /*1d40*/  @!P0 BRA `(.L_x_32) ;  /* 0x0000006400308947 */ /* 0x002fea0003800000 */
.L_x_128:
[----:B------:R-:W2:Y:S01]  /*1d50*/  LDS.128 R4, [R4+0x140] ;  /* 0x0001400004047984 */ /* 0x000ea20000000c00 */
[----:B---3--:R-:W-:Y:S01]  /*1d60*/  ISETP.GE.AND P0, PT, R37, 0x1, PT ;  /* 0x000000012500780c */ /* 0x008fe20003f06270 */
[----:B-1----:R-:W-:Y:S01]  /*1d70*/  VIADD R2, R2, 0xc0 ;  /* 0x000000c002027836 */ /* 0x002fe20000000000 */
[----:B------:R-:W-:Y:S01]  /*1d80*/  @!PT LDS RZ, [RZ] ;  /* 0x00000000fffff984 */ /* 0x000fe20000000800 */
[----:B------:R-:W-:Y:S01]  /*1d90*/  @!PT LDS RZ, [RZ] ;  /* 0x00000000fffff984 */ /* 0x000fe20000000800 */
[----:B------:R-:W-:Y:S01]  /*1da0*/  @!PT LDS RZ, [RZ] ;  /* 0x00000000fffff984 */ /* 0x000fe20000000800 */
[----:B------:R-:W-:Y:S01]  /*1db0*/  @!PT LDS RZ, [RZ] ;  /* 0x00000000fffff984 */ /* 0x000fe20000000800 */
[----:B------:R1:W-:Y:S06]  /*1dc0*/  MEMBAR.ALL.CTA ;  /* 0x0000000000007992 */ /* 0x0003ec0000008000 */
[----:B-1----:R-:W1:Y:S01]  /*1dd0*/  FENCE.VIEW.ASYNC.S ;  /* 0x00000000000073c6 */ /* 0x002e620000000000 */
[----:B------:R-:W-:-:S04]  /*1de0*/  PRMT R2, RZ, 0x654, R2 ;  /* 0x00000654ff027816 */ /* 0x000fc80000000002 */
[----:B-1----:R1:W-:Y:S01]  /*1df0*/  SYNCS.ARRIVE.TRANS64.RED.A1T0 RZ, [R2+URZ], RZ ;  /* 0x000000ff02ff79a7 */ /* 0x0023e200081004ff */
[----:B--2---:R-:W-:-:S13]  /*1e00*/  LOP3.LUT P2, RZ, R6, 0x1, RZ, 0xc0, !PT ;  /* 0x0000000106ff7812 */ /* 0x004fda000784c0ff */
[----:B------:R-:W-:Y:S01]  /*1e10*/  @P2 SHF.R.U32.HI R3, RZ, 0x10, R5 ;  /* 0x00000010ff032819 */ /* 0x000fe20000011605 */
[----:B------:R-:W-:Y:S01]  /*1e20*/  VOTEU.ANY UP0, P2 ;  /* 0x0000000000ff7886 */ /* 0x000fe20001000100 */
[----:B------:R-:W-:Y:S02]  /*1e30*/  @P2 MOV R10, R4 ;  /* 0x00000004000a2202 */ /* 0x000fe40000000f00 */
[----:B------:R-:W-:Y:S02]  /*1e40*/  @P2 R2UR.BROADCAST UR5, R3 ;  /* 0x00000000030522ca */ /* 0x000fe400008e0000 */
[----:B------:R-:W-:-:S11]  /*1e50*/  @P2 LOP3.LUT R9, R5, 0xffff, RZ, 0xc0, !PT ;  /* 0x0000ffff05092812 */ /* 0x000fd600078ec0ff */
[----:B------:R-:W-:Y:S01]  /*1e60*/  @UP0 UMOV UR36, UR5 ;  /* 0x0000000500240c82 */ /* 0x000fe20008000000 */
[----:B-1----:R-:W-:Y:S05]  /*1e70*/  @!P0 BRA `(.L_x_33) ;  /* 0x0000000000b88947 */ /* 0x002fea0003800000 */
[----:B------:R-:W4:Y:S01]  /*1e80*/  LDC.64 R4, c[0x0][0xb18] ;  /* 0x0002c600ff047b82 */ /* 0x000f220000000a00 */
[----:B------:R-:W-:-:S07]  /*1e90*/  ISETP.NE.AND P3, PT, R37, 0x1, PT ;  /* 0x000000012500780c */ /* 0x000fce0003f65270 */
[----:B------:R-:W1:Y:S08]  /*1ea0*/  LDC.64 R6, c[0x0][0xb10] ;  /* 0x0002c400ff067b82 */ /* 0x000e700000000a00 */
[----:B------:R-:W2:Y:S08]  /*1eb0*/  LDC R14, c[0x0][0xb20] ;  /* 0x0002c800ff0e7b82 */ /* 0x000eb00000000800 */
[----:B------:R-:W3:Y:S01]  /*1ec0*/  LDC R15, c[0x0][0xb0c] ;  /* 0x0002c300ff0f7b82 */ /* 0x000ee20000000800 */
[----:B----4-:R-:W-:Y:S01]  /*1ed0*/  IMAD.HI.U32 R19, R0, R5, RZ ;  /* 0x0000000500137227 */ /* 0x010fe200078e00ff */
[----:B------:R-:W-:-:S03]  /*1ee0*/  ISETP.NE.AND P0, PT, R4, 0x1, PT ;  /* 0x000000010400780c */ /* 0x000fc60003f05270 */
[----:B------:R-:W-:-:S03]  /*1ef0*/  IMAD.HI.U32 R5, R9, R5, RZ ;  /* 0x0000000509057227 */ /* 0x000fc600078e00ff */
[----:B------:R-:W4:Y:S01]  /*1f00*/  LDC.64 R2, c[0x0][0xb28] ;  /* 0x0002ca00ff027b82 */ /* 0x000f220000000a00 */
[----:B-1----:R-:W-:-:S04]  /*1f10*/  IMAD.HI.U32 R20, R8, R6, RZ ;  /* 0x0000000608147227 */ /* 0x002fc800078e00ff */
[----:B------:R-:W-:Y:S01]  /*1f20*/  IMAD.HI.U32 R21, R10, R6, RZ ;  /* 0x000000060a157227 */ /* 0x000fe200078e00ff */
[----:B------:R-:W-:Y:S02]  /*1f30*/  SHF.R.U32.HI R20, RZ, R7, R20 ;  /* 0x00000007ff147219 */ /* 0x000fe40000011614 */
[-C--:B--2---:R-:W-:Y:S02]  /*1f40*/  SHF.R.U32.HI R19, RZ, R14.reuse, R19 ;  /* 0x0000000eff137219 */ /* 0x084fe40000011613 */
[----:B------:R-:W-:Y:S02]  /*1f50*/  SHF.R.U32.HI R5, RZ, R14, R5 ;  /* 0x0000000eff057219 */ /* 0x000fe40000011605 */
[----:B------:R-:W-:Y:S02]  /*1f60*/  SEL R19, R0, R19, !P0 ;  /* 0x0000001300137207 */ /* 0x000fe40004000000 */
[----:B------:R-:W-:Y:S02]  /*1f70*/  SHF.R.U32.HI R21, RZ, R7, R21 ;  /* 0x00000007ff157219 */ /* 0x000fe40000011615 */
[----:B---3--:R-:W-:-:S02]  /*1f80*/  ISETP.NE.AND P1, PT, R15, 0x1, PT ;  /* 0x000000010f00780c */ /* 0x008fc40003f25270 */
[----:B------:R-:W-:Y:S02]  /*1f90*/  SEL R5, R9, R5, !P0 ;  /* 0x0000000509057207 */ /* 0x000fe40004000000 */
[----:B------:R-:W-:Y:S02]  /*1fa0*/  SEL R20, R8, R20, !P1 ;  /* 0x0000001408147207 */ /* 0x000fe40004800000 */
[----:B------:R-:W-:Y:S01]  /*1fb0*/  SEL R21, R10, R21, !P1 ;  /* 0x000000150a157207 */ /* 0x000fe20004800000 */
[----:B----4-:R-:W-:-:S04]  /*1fc0*/  IMAD.HI.U32 R18, R19, R2, RZ ;  /* 0x0000000213127227 */ /* 0x010fc800078e00ff */
        /* <DEDUP_REMOVED lines=10> */
[----:B------:R-:W-:-:S04]  /*2070*/  @!P0 IMAD.HI.U32 R7, R21, R2, RZ ;  /* 0x0000000215078227 */ /* 0x000fc800078e00ff */
[----:B------:R-:W-:Y:S01]  /*2080*/  IMAD.MOV R2, RZ, RZ, -R6 ;  /* 0x000000ffff027224 */ /* 0x000fe200078e0a06 */
[----:B------:R-:W-:Y:S02]  /*2090*/  @!P0 SHF.R.U32.HI R3, RZ, R3, R7 ;  /* 0x00000003ff038219 */ /* 0x000fe40000011607 */
[----:B------:R-:W-:Y:S01]  /*20a0*/  IADD3 R7, PT, PT, -R5, RZ, RZ ;  /* 0x000000ff05077210 */ /* 0x000fe20007ffe1ff */
[----:B------:R-:W-:Y:S01]  /*20b0*/  IMAD R2, R37, R2, R5 ;  /* 0x0000000225027224 */ /* 0x000fe200078e0205 */
        /* <DEDUP_REMOVED lines=10> */
.L_x_33:
[----:B------:R-:W1:Y:S02]  /*2160*/  LDCU UR5, c[0x0][0xb30] ;  /* 0x00016600ff0577ac */ /* 0x000e640008000800 */
[----:B-1----:R-:W-:-:S09]  /*2170*/  UISETP.NE.AND UP0, UPT, UR5, 0x1, UPT ;  /* 0x000000010500788c */ /* 0x002fd2000bf05270 */
[----:B------:R-:W-:Y:S05]  /*2180*/  BRA.U UP0, `(.L_x_34) ;  /* 0x0000000100407547 */ /* 0x000fea000b800000 */
[----:B------:R-:W1:Y:S08]  /*2190*/  LDC.64 R4, c[0x0][0xb10] ;  /* 0x0002c400ff047b82 */ /* 0x000e700000000a00 */
[----:B------:R-:W2:Y:S08]  /*21a0*/  LDC.64 R2, c[0x0][0xb18] ;  /* 0x0002c600ff027b82 */ /* 0x000eb00000000a00 */
[----:B------:R-:W3:Y:S08]  /*21b0*/  LDC R6, c[0x0][0xb20] ;  /* 0x0002c800ff067b82 */ /* 0x000ef00000000800 */
[----:B------:R-:W4:Y:S01]  /*21c0*/  LDC R7, c[0x0][0xb0c] ;  /* 0x0002c300ff077b82 */ /* 0x000f220000000800 */
[----:B-1----:R-:W-:-:S05]  /*21d0*/  IMAD.HI.U32 R4, R10, R4, RZ ;  /* 0x000000040a047227 */ /* 0x002fca00078e00ff */
[----:B------:R-:W-:Y:S01]  /*21e0*/  SHF.R.U32.HI R4, RZ, R5, R4 ;  /* 0x00000005ff047219 */ /* 0x000fe20000011604 */
[----:B--2---:R-:W-:Y:S01]  /*21f0*/  IMAD.HI.U32 R3, R9, R3, RZ ;  /* 0x0000000309037227 */ /* 0x004fe200078e00ff */
[----:B------:R-:W-:-:S04]  /*2200*/  ISETP.NE.AND P0, PT, R2, 0x1, PT ;  /* 0x000000010200780c */ /* 0x000fc80003f05270 */
[----:B---3--:R-:W-:-:S04]  /*2210*/  SHF.R.U32.HI R3, RZ, R6, R3 ;  /* 0x00000006ff037219 */ /* 0x008fc80000011603 */
[----:B------:R-:W-:Y:S02]  /*2220*/  SEL R3, R9, R3, !P0 ;  /* 0x0000000309037207 */ /* 0x000fe40004000000 */
[----:B----4-:R-:W-:-:S04]  /*2230*/  ISETP.NE.AND P1, PT, R7, 0x1, PT ;  /* 0x000000010700780c */ /* 0x010fc80003f25270 */
[----:B------:R-:W-:-:S05]  /*2240*/  SEL R4, R10, R4, !P1 ;  /* 0x000000040a047207 */ /* 0x000fca0004800000 */
[----:B------:R-:W-:Y:S02]  /*2250*/  IMAD.IADD R5, R3, 0x1, -R4 ;  /* 0x0000000103057824 */ /* 0x000fe400078e0a04 */
[----:B------:R-:W-:Y:S02]  /*2260*/  IMAD.IADD R3, R4, 0x1, -R3 ;  /* 0x0000000104037824 */ /* 0x000fe400078e0a03 */
[----:B------:R-:W-:Y:S02]  /*2270*/  IMAD R10, R5, R7, R10 ;  /* 0x00000007050a7224 */ /* 0x000fe400078e020a */
[----:B------:R-:W-:-:S07]  /*2280*/  IMAD R9, R3, R2, R9 ;  /* 0x0000000203097224 */ /* 0x000fce00078e0209 */
.L_x_34:
[----:B------:R-:W-:Y:S01]  /*2290*/  VIADD R16, R16, 0x1 ;  /* 0x0000000110107836 */ /* 0x000fe20000000000 */
[----:B------:R-:W-:Y:S01]  /*22a0*/  PLOP3.LUT P1, PT, PT, PT, PT, 0x80, 0x8 ;  /* 0x000000000008781c */ /* 0x000fe20003f2f070 */
[----:B------:R-:W-:Y:S02]  /*22b0*/  IMAD.IADD R15, R10, 0x1, R87 ;  /* 0x000000010a0f7824 */ /* 0x000fe400078e0257 */
[----:B------:R-:W-:Y:S01]  /*22c0*/  IMAD.IADD R14, R9, 0x1, R86 ;  /* 0x00000001090e7824 */ /* 0x000fe200078e0256 */
[----:B------:R-:W-:-:S04]  /*22d0*/  ISETP.NE.AND P0, PT, R16, 0x2, PT ;  /* 0x000000021000780c */ /* 0x000fc80003f05270 */
[----:B------:R-:W-:Y:S02]  /*22e0*/  SEL R2, RZ, 0x1, P0 ;  /* 0x00000001ff027807 */ /* 0x000fe40000000000 */
[----:B------:R-:W-:Y:S02]  /*22f0*/  SEL R16, R16, RZ, P0 ;  /* 0x000000ff10107207 */ /* 0x000fe40000000000 */
[----:B------:R-:W-:Y:S01]  /*2300*/  LOP3.LUT R13, R13, R2, RZ, 0x3c, !PT ;  /* 0x000000020d0d7212 */ /* 0x000fe200078e3cff */
[----:B------:R-:W-:Y:S06]  /*2310*/  @P2 BRA `(.L_x_35) ;  /* 0xfffffff000982947 */ /* 0x000fec000383ffff */
[----:B------:R-:W-:Y:S01]  /*2320*/  UIADD3 UR4, UPT, UPT, UR4, 0x38, URZ ;  /* 0x0000003804047890 */ /* 0x000fe2000fffe0ff */
[----:B------:R-:W-:-:S03]  /*2330*/  SHF.L.U32 R2, R17, 0x1f, RZ ;  /* 0x0000001f11027819 */ /* 0x000fc600000006ff */
[----:B------:R-:W-:-:S09]  /*2340*/  ULEA UR5, UR13, UR4, 0x3 ;  /* 0x000000040d057291 */ /* 0x000fd2000f8e18ff */
[----:B------:R-:W1:Y:S02]  /*2350*/  SYNCS.PHASECHK.TRANS64.TRYWAIT P0, [UR5], R2 ;  /* 0x00000002ff0075a7 */ /* 0x000e640008001105 */
[----:B-1----:R-:W-:Y:S05]  /*2360*/  @!P0 BRA `(.L_x_36) ;  /* 0x0000005c00bc8947 */ /* 0x002fea0003800000 */
.L_x_130:
[----:B------:R-:W-:-:S04]  /*2370*/  UIADD3 UR6, UPT, UPT, UR13, 0x1, URZ ;  /* 0x000000010d067890 */ /* 0x000fc8000fffe0ff */
[----:B------:R-:W-:-:S04]  /*2380*/  UISETP.NE.AND UP0, UPT, UR6, 0x7, UPT ;  /* 0x000000070600788c */ /* 0x000fc8000bf05270 */
[----:B------:R-:W-:Y:S02]  /*2390*/  USEL UR7, URZ, 0x1, UP0 ;  /* 0x00000001ff077887 */ /* 0x000fe40008000000 */
[----:B------:R-:W-:-:S04]  /*23a0*/  USEL UR6, UR6, URZ, UP0 ;  /* 0x000000ff06067287 */ /* 0x000fc80008000000 */
[----:B------:R-:W-:Y:S01]  /*23b0*/  ULEA UR5, UR6, UR4, 0x3 ;  /* 0x0000000406057291 */ /* 0x000fe2000f8e18ff */
[----:B-1----:R-:W-:-:S04]  /*23c0*/  LOP3.LUT R2, R17, UR7, RZ, 0x3c, !PT ;  /* 0x0000000711027c12 */ /* 0x002fc8000f8e3cff */
[----:B------:R-:W-:-:S04]  /*23d0*/  SHF.L.U32 R3, R2, 0x1f, RZ ;  /* 0x0000001f02037819 */ /* 0x000fc800000006ff */
[----:B------:R-:W1:Y:S02]  /*23e0*/  SYNCS.PHASECHK.TRANS64.TRYWAIT P0, [UR5], R3 ;  /* 0x00000003ff0075a7 */ /* 0x000e640008001105 */
[----:B-1----:R-:W-:Y:S05]  /*23f0*/  @!P0 BRA `(.L_x_37) ;  /* 0x0000005c00b08947 */ /* 0x002fea0003800000 */
.L_x_132:
[----:B------:R-:W-:-:S04]  /*2400*/  UIADD3 UR6, UPT, UPT, UR6, 0x1, URZ ;  /* 0x0000000106067890 */ /* 0x000fc8000fffe0ff */
[----:B------:R-:W-:-:S04]  /*2410*/  UISETP.NE.AND UP0, UPT, UR6, 0x7, UPT ;  /* 0x000000070600788c */ /* 0x000fc8000bf05270 */
[----:B------:R-:W-:Y:S02]  /*2420*/  USEL UR7, URZ, 0x1, UP0 ;  /* 0x00000001ff077887 */ /* 0x000fe40008000000 */
[----:B------:R-:W-:-:S04]  /*2430*/  USEL UR6, UR6, URZ, UP0 ;  /* 0x000000ff06067287 */ /* 0x000fc80008000000 */
[----:B------:R-:W-:Y:S01]  /*2440*/  ULEA UR5, UR6, UR4, 0x3 ;  /* 0x0000000406057291 */ /* 0x000fe2000f8e18ff */
[----:B------:R-:W-:-:S04]  /*2450*/  LOP3.LUT R2, R2, UR7, RZ, 0x3c, !PT ;  /* 0x0000000702027c12 */ /* 0x000fc8000f8e3cff */
[----:B-1----:R-:W-:-:S04]  /*2460*/  SHF.L.U32 R3, R2, 0x1f, RZ ;  /* 0x0000001f02037819 */ /* 0x002fc800000006ff */
[----:B------:R-:W1:Y:S02]  /*2470*/  SYNCS.PHASECHK.TRANS64.TRYWAIT P0, [UR5], R3 ;  /* 0x00000003ff0075a7 */ /* 0x000e640008001105 */
[----:B-1----:R-:W-:Y:S05]  /*2480*/  @!P0 BRA `(.L_x_38) ;  /* 0x0000005c00a48947 */ /* 0x002fea0003800000 */
.L_x_134:
        /* <DEDUP_REMOVED lines=9> */
.L_x_136:
        /* <DEDUP_REMOVED lines=9> */
.L_x_138:
        /* <DEDUP_REMOVED lines=9> */
.L_x_140:
[----:B------:R-:W-:-:S04]  /*2640*/  UIADD3 UR6, UPT, UPT, UR6, 0x1, URZ ;  /* 0x0000000106067890 */ /* 0x000fc8000fffe0ff */
[----:B------:R-:W-:-:S04]  /*2650*/  UISETP.NE.AND UP0, UPT, UR6, 0x7, UPT ;  /* 0x000000070600788c */ /* 0x000fc8000bf05270 */
[----:B------:R-:W-:Y:S02]  /*2660*/  USEL UR5, URZ, 0x1, UP0 ;  /* 0x00000001ff057887 */ /* 0x000fe40008000000 */
[----:B------:R-:W-:-:S04]  /*2670*/  USEL UR6, UR6, URZ, UP0 ;  /* 0x000000ff06067287 */ /* 0x000fc80008000000 */
[----:B------:R-:W-:Y:S01]  /*2680*/  ULEA UR6, UR6, UR4, 0x3 ;  /* 0x0000000406067291 */ /* 0x000fe2000f8e18ff */
[----:B------:R-:W-:-:S04]  /*2690*/  LOP3.LUT R2, R2, UR5, RZ, 0x3c, !PT ;  /* 0x0000000502027c12 */ /* 0x000fc8000f8e3cff */
[----:B------:R-:W-:Y:S01]  /*26a0*/  SHF.L.U32 R2, R2, 0x1f, RZ ;  /* 0x0000001f02027819 */ /* 0x000fe200000006ff */
[----:B-1--4-:R-:W-:-:S07]  /*26b0*/  IMAD.U32 R0, RZ, RZ, UR6 ;  /* 0x00000006ff007e24 */ /* 0x012fce000f8e00ff */
.L_x_42:
[----:B-1----:R1:W2:Y:S02]  /*26c0*/  SYNCS.PHASECHK.TRANS64.TRYWAIT P0, [R0+URZ], R2 ;  /* 0x00000002000075a7 */ /* 0x0022a400080011ff */
[----:B--2---:R-:W-:Y:S05]  /*26d0*/  @!P0 NANOSLEEP.SYNCS 0x989680 ;  /* 0x009896800000895d */ /* 0x004fea0003900000 */
[----:B------:R-:W2:Y:S02]  /*26e0*/  @!P0 SYNCS.PHASECHK.TRANS64 P0, [R0+URZ], R2 ;  /* 0x00000002000085a7 */ /* 0x000ea400080010ff */
[----:B--2---:R-:W-:Y:S05]  /*26f0*/  @P0 EXIT ;  /* 0x000000000000094d */ /* 0x004fea0003800000 */
[----:B------:R-:W-:Y:S05]  /*2700*/  BRA `(.L_x_42) ;  /* 0xfffffffc00ec7947 */ /* 0x000fea000383ffff */
.L_x_17:
[----:B------:R-:W-:-:S04]  /*2710*/  UISETP.NE.AND UP1, UPT, UR37, URZ, UPT ;  /* 0x000000ff2500728c */ /* 0x000fc8000bf25270 */
[----:B------:R-:W-:-:S09]  /*2720*/  UISETP.NE.OR UP1, UPT, UR8, 0x1, UP1 ;  /* 0x000000010800788c */ /* 0x000fd20008f25670 */
[----:B------:R-:W-:Y:S05]  /*2730*/  BRA.U UP1, `(.L_x_43) ;  /* 0x0000000501487547 */ /* 0x000fea000b800000 */
[----:B------:R-:W-:Y:S01]  /*2740*/  ISETP.NE.AND P2, PT, R2, RZ, PT ;  /* 0x000000ff0200720c */ /* 0x000fe20003f45270 */
[----:B------:R-:W-:Y:S01]  /*2750*/  IMAD.MOV.U32 R12, RZ, RZ, 0x1 ;  /* 0x00000001ff0c7424 */ /* 0x000fe200078e00ff */
[----:B------:R-:W-:Y:S02]  /*2760*/  CS2R R10, SRZ ;  /* 0x00000000000a7805 */ /* 0x000fe4000001ff00 */
[----:B------:R-:W-:Y:S01]  /*2770*/  CS2R R8, SRZ ;  /* 0x0000000000087805 */ /* 0x000fe2000001ff00 */
[----:B------:R-:W-:Y:S01]  /*2780*/  UMOV UR4, 0x400 ;  /* 0x0000040000047882 */ /* 0x000fe20000000000 */
[----:B------:R-:W-:Y:S01]  /*2790*/  UMOV UR6, URZ ;  /* 0x000000ff00067c82 */ /* 0x000fe20008000000 */
[----:B------:R-:W-:-:S12]  /*27a0*/  ULEA UR37, UR37, UR4, 0x18 ;  /* 0x0000000425257291 */ /* 0x000fd8000f8ec0ff */
.L_x_47:
[----:B------:R-:W-:Y:S02]  /*27b0*/  LEA R0, R8, UR37, 0x3 ;  /* 0x0000002508007c11 */ /* 0x000fe4000f8e18ff */
[----:B------:R-:W-:-:S03]  /*27c0*/  SHF.L.U32 R4, R9, 0x1f, RZ ;  /* 0x0000001f09047819 */ /* 0x000fc600000006ff */
[----:B------:R-:W-:Y:S01]  /*27d0*/  VIADD R5, R0, 0x120 ;  /* 0x0000012000057836 */ /* 0x000fe20000000000 */
[----:B------:R-:W1:Y:S02]  /*27e0*/  SYNCS.PHASECHK.TRANS64.TRYWAIT P0, [R0+URZ+0x110], R4 ;  /* 0x00011004000075a7 */ /* 0x000e6400080011ff */
[----:B-1----:R-:W-:Y:S05]  /*27f0*/  @!P0 BRA `(.L_x_44) ;  /* 0x0000005c00288947 */ /* 0x002fea0003800000 */
.L_x_141:
[----:B------:R-:W-:Y:S01]  /*2800*/  ULEA UR5, UR6, UR37, 0x3 ;  /* 0x0000002506057291 */ /* 0x000fe2000f8e18ff */
[----:B-1----:R-:W-:Y:S01]  /*2810*/  PRMT R0, RZ, 0x654, R5 ;  /* 0x00000654ff007816 */ /* 0x002fe20000000005 */
[----:B------:R-:W-:Y:S01]  /*2820*/  @!P2 IMAD.MOV.U32 R4, RZ, RZ, 0x10 ;  /* 0x00000010ff04a424 */ /* 0x000fe200078e00ff */
[----:B------:R-:W-:Y:S01]  /*2830*/  SHF.L.U32 R5, R12, 0x1f, RZ ;  /* 0x0000001f0c057819 */ /* 0x000fe200000006ff */
[----:B------:R-:W-:Y:S01]  /*2840*/  UIADD3 UR4, UPT, UPT, UR5, 0xb0, URZ ;  /* 0x000000b005047890 */ /* 0x000fe2000fffe0ff */
[----:B------:R1:W-:Y:S05]  /*2850*/  SYNCS.ARRIVE.TRANS64.RED.A1T0 RZ, [R0+URZ], RZ ;  /* 0x000000ff00ff79a7 */ /* 0x0003ea00081004ff */
[----:B------:R-:W-:Y:S01]  /*2860*/  IMAD.U32 R6, RZ, RZ, UR4 ;  /* 0x00000004ff067e24 */ /* 0x000fe2000f8e00ff */
[----:B------:R-:W2:Y:S04]  /*2870*/  SYNCS.PHASECHK.TRANS64.TRYWAIT P0, [UR5+0xc0], R5 ;  /* 0x0000c005ff0075a7 */ /* 0x000ea80008001105 */
[----:B------:R-:W-:Y:S01]  /*2880*/  PRMT R6, R2, 0x654, R6 ;  /* 0x0000065402067816 */ /* 0x000fe20000000006 */
[----:B-12---:R-:W-:Y:S06]  /*2890*/  @!P0 BRA `(.L_x_45) ;  /* 0x0000005c00148947 */ /* 0x006fec0003800000 */
.L_x_143:
[----:B------:R-:W-:Y:S01]  /*28a0*/  ULEA UR4, UR6, UR37, 0x4 ;  /* 0x0000002506047291 */ /* 0x000fe2000f8e20ff */
[----:B------:R-:W-:Y:S01]  /*28b0*/  SEL R3, R6, R3, !P2 ;  /* 0x0000000306037207 */ /* 0x000fe20005000000 */
[----:B------:R-:W-:Y:S01]  /*28c0*/  UIADD3 UR5, UPT, UPT, UR5, 0xb0, URZ ;  /* 0x000000b005057890 */ /* 0x000fe2000fffe0ff */
[----:B-1----:R-:W-:Y:S01]  /*28d0*/  LEA R0, R11, UR37, 0x3 ;  /* 0x000000250b007c11 */ /* 0x002fe2000f8e18ff */
[----:B------:R-:W-:Y:S01]  /*28e0*/  UIADD3 UR4, UPT, UPT, UR4, 0x140, URZ ;  /* 0x0000014004047890 */ /* 0x000fe2000fffe0ff */
[----:B------:R1:W-:Y:S01]  /*28f0*/  @!P2 SYNCS.ARRIVE.TRANS64.RED RZ, [R3+URZ], R4 ;  /* 0x0000000403ffa9a7 */ /* 0x0003e200080004ff */
[----:B------:R-:W-:Y:S01]  /*2900*/  UIADD3 UR6, UPT, UPT, UR6, 0x1, URZ ;  /* 0x0000000106067890 */ /* 0x000fe2000fffe0ff */
[----:B------:R-:W-:-:S03]  /*2910*/  VIADD R8, R8, 0x1 ;  /* 0x0000000108087836 */ /* 0x000fc60000000000 */
[----:B------:R-:W-:Y:S02]  /*2920*/  UISETP.NE.AND UP0, UPT, UR6, 0x2, UPT ;  /* 0x000000020600788c */ /* 0x000fe4000bf05270 */
[----:B------:R-:W-:Y:S01]  /*2930*/  ISETP.NE.AND P0, PT, R8, 0x2, PT ;  /* 0x000000020800780c */ /* 0x000fe20003f05270 */
[----:B------:R-:W-:Y:S06]  /*2940*/  UGETNEXTWORKID.BROADCAST [UR4], [UR5] ;  /* 0x00000000040073ca */ /* 0x000fec0008000100 */
[----:B------:R-:W-:Y:S02]  /*2950*/  USEL UR4, URZ, 0x1, UP0 ;  /* 0x00000001ff047887 */ /* 0x000fe40008000000 */
[----:B------:R-:W-:-:S04]  /*2960*/  USEL UR6, UR6, URZ, UP0 ;  /* 0x000000ff06067287 */ /* 0x000fc80008000000 */
[----:B------:R-:W-:Y:S02]  /*2970*/  LOP3.LUT R12, R12, UR4, RZ, 0x3c, !PT ;  /* 0x000000040c0c7c12 */ /* 0x000fe4000f8e3cff */
[----:B-1----:R-:W-:-:S04]  /*2980*/  SHF.L.U32 R4, R10, 0x1f, RZ ;  /* 0x0000001f0a047819 */ /* 0x002fc800000006ff */
[----:B------:R-:W1:Y:S02]  /*2990*/  SYNCS.PHASECHK.TRANS64.TRYWAIT P1, [R0+URZ+0xb0], R4 ;  /* 0x0000b004000075a7 */ /* 0x000e6400080211ff */
[----:B-1----:R-:W-:Y:S05]  /*29a0*/  @!P1 BRA `(.L_x_46) ;  /* 0x0000005800e89947 */ /* 0x002fea0003800000 */
.L_x_144:
[C---:B-1----:R-:W-:Y:S01]  /*29b0*/  LEA R4, R11.reuse, UR37, 0x4 ;  /* 0x000000250b047c11 */ /* 0x042fe2000f8e20ff */
[----:B------:R-:W-:Y:S01]  /*29c0*/  VIADD R0, R0, 0xc0 ;  /* 0x000000c000007836 */ /* 0x000fe20000000000 */
[----:B------:R-:W-:Y:S01]  /*29d0*/  SEL R8, R8, RZ, P0 ;  /* 0x000000ff08087207 */ /* 0x000fe20000000000 */
[----:B------:R-:W-:-:S03]  /*29e0*/  VIADD R11, R11, 0x1 ;  /* 0x000000010b0b7836 */ /* 0x000fc60000000000 */
[----:B------:R-:W1:Y:S01]  /*29f0*/  LDS.128 R4, [R4+0x140] ;  /* 0x0001400004047984 */ /* 0x000e620000000c00 */
[----:B------:R-:W-:Y:S02]  /*2a00*/  PRMT R0, RZ, 0x654, R0 ;  /* 0x00000654ff007816 */ /* 0x000fe40000000000 */
[C---:B------:R-:W-:Y:S01]  /*2a10*/  ISETP.NE.AND P1, PT, R11.reuse, 0x2, PT ;  /* 0x000000020b00780c */ /* 0x040fe20003f25270 */
[----:B------:R-:W-:Y:S01]  /*2a20*/  @!PT LDS RZ, [RZ] ;  /* 0x00000000fffff984 */ /* 0x000fe20000000800 */
[----:B------:R-:W-:Y:S01]  /*2a30*/  @!PT LDS RZ, [RZ] ;  /* 0x00000000fffff984 */ /* 0x000fe20000000800 */
[----:B------:R-:W-:Y:S01]  /*2a40*/  @!PT LDS RZ, [RZ] ;  /* 0x00000000fffff984 */ /* 0x000fe20000000800 */
[----:B------:R-:W-:Y:S01]  /*2a50*/  @!PT LDS RZ, [RZ] ;  /* 0x00000000fffff984 */ /* 0x000fe20000000800 */
[----:B------:R2:W-:Y:S06]  /*2a60*/  MEMBAR.ALL.CTA ;  /* 0x0000000000007992 */ /* 0x0005ec0000008000 */
[----:B--2---:R-:W2:Y:S01]  /*2a70*/  FENCE.VIEW.ASYNC.S ;  /* 0x00000000000073c6 */ /* 0x004ea20000000000 */
[----:B------:R-:W-:Y:S01]  /*2a80*/  SEL R11, R11, RZ, P1 ;  /* 0x000000ff0b0b7207 */ /* 0x000fe20000800000 */
[----:B--2---:R2:W-:Y:S01]  /*2a90*/  SYNCS.ARRIVE.TRANS64.RED.A1T0 RZ, [R0+URZ], RZ ;  /* 0x000000ff00ff79a7 */ /* 0x0045e200081004ff */
[----:B-1----:R-:W-:-:S02]  /*2aa0*/  LOP3.LUT P3, RZ, R6, 0x1, RZ, 0xc0, !PT ;  /* 0x0000000106ff7812 */ /* 0x002fc4000786c0ff */
[----:B------:R-:W-:-:S04]  /*2ab0*/  SEL R4, RZ, 0x1, P1 ;  /* 0x00000001ff047807 */ /* 0x000fc80000800000 */
[----:B------:R-:W-:Y:S02]  /*2ac0*/  LOP3.LUT R10, R10, R4, RZ, 0x3c, !PT ;  /* 0x000000040a0a7212 */ /* 0x000fe400078e3cff */
[----:B--2---:R-:W-:-:S04]  /*2ad0*/  SEL R0, RZ, 0x1, P0 ;  /* 0x00000001ff007807 */ /* 0x004fc80000000000 */
[----:B------:R-:W-:Y:S01]  /*2ae0*/  LOP3.LUT R9, R9, R0, RZ, 0x3c, !PT ;  /* 0x0000000009097212 */ /* 0x000fe200078e3cff */
[----:B------:R-:W-:Y:S06]  /*2af0*/  @P3 BRA `(.L_x_47) ;  /* 0xfffffffc002c3947 */ /* 0x000fec000383ffff */
[----:B------:R-:W-:Y:S01]  /*2b00*/  ULEA UR5, UR6, UR37, 0x3 ;  /* 0x0000002506057291 */ /* 0x000fe2000f8e18ff */
[----:B------:R-:W-:-:S08]  /*2b10*/  SHF.L.U32 R2, R12, 0x1f, RZ ;  /* 0x0000001f0c027819 */ /* 0x000fd000000006ff */
[----:B------:R-:W1:Y:S02]  /*2b20*/  SYNCS.PHASECHK.TRANS64 P0, [UR5+0xc0], R2 ;  /* 0x0000c002ff0075a7 */ /* 0x000e640008001005 */
[----:B-1----:R-:W-:Y:S05]  /*2b30*/  @P0 BRA `(.L_x_48) ;  /* 0x0000000000080947 */ /* 0x002fea0003800000 */
[----:B------:R-:W1:Y:S02]  /*2b40*/  SYNCS.PHASECHK.TRANS64.TRYWAIT P0, [UR5+0xc0], R2 ;  /* 0x0000c002ff0075a7 */ /* 0x000e640008001105 */
[----:B-1----:R-:W-:Y:S05]  /*2b50*/  @!P0 BRA `(.L_x_49) ;  /* 0x0000005800908947 */ /* 0x002fea0003800000 */
.L_x_48:
[----:B------:R-:W-:-:S04]  /*2b60*/  UIADD3 UR4, UPT, UPT, UR6, 0x1, URZ ;  /* 0x0000000106047890 */ /* 0x000fc8000fffe0ff */
[----:B------:R-:W-:-:S04]  /*2b70*/  UISETP.NE.AND UP0, UPT, UR4, 0x2, UPT ;  /* 0x000000020400788c */ /* 0x000fc8000bf05270 */
[----:B------:R-:W-:Y:S02]  /*2b80*/  USEL UR7, URZ, 0x1, UP0 ;  /* 0x00000001ff077887 */ /* 0x000fe40008000000 */
[----:B------:R-:W-:-:S04]  /*2b90*/  USEL UR4, UR4, URZ, UP0 ;  /* 0x000000ff04047287 */ /* 0x000fc80008000000 */
[----:B------:R-:W-:Y:S01]  /*2ba0*/  ULEA UR4, UR4, UR37, 0x3 ;  /* 0x0000002504047291 */ /* 0x000fe2000f8e18ff */
[----:B-1----:R-:W-:-:S04]  /*2bb0*/  LOP3.LUT R2, R12, UR7, RZ, 0x3c, !PT ;  /* 0x000000070c027c12 */ /* 0x002fc8000f8e3cff */
[----:B------:R-:W-:-:S04]  /*2bc0*/  SHF.L.U32 R0, R2, 0x1f, RZ ;  /* 0x0000001f02007819 */ /* 0x000fc800000006ff */
[----:B------:R-:W1:Y:S02]  /*2bd0*/  SYNCS.PHASECHK.TRANS64 P0, [UR4+0xc0], R0 ;  /* 0x0000c000ff0075a7 */ /* 0x000e640008001004 */
[----:B-1----:R-:W-:Y:S05]  /*2be0*/  @P0 EXIT ;  /* 0x000000000000094d */ /* 0x002fea0003800000 */
[----:B------:R-:W-:Y:S02]  /*2bf0*/  SHF.L.U32 R2, R2, 0x1f, RZ ;  /* 0x0000001f02027819 */ /* 0x000fe400000006ff */
[----:B------:R-:W-:-:S07]  /*2c00*/  MOV R0, UR4 ;  /* 0x0000000400007c02 */ /* 0x000fce0008000f00 */
.L_x_50:
[----:B-1----:R1:W2:Y:S02]  /*2c10*/  SYNCS.PHASECHK.TRANS64.TRYWAIT P0, [R0+URZ+0xc0], R2 ;  /* 0x0000c002000075a7 */ /* 0x0022a400080011ff */
[----:B--2---:R-:W-:Y:S05]  /*2c20*/  @!P0 NANOSLEEP.SYNCS 0x989680 ;  /* 0x009896800000895d */ /* 0x004fea0003900000 */
[----:B------:R-:W2:Y:S02]  /*2c30*/  @!P0 SYNCS.PHASECHK.TRANS64 P0, [R0+URZ+0xc0], R2 ;  /* 0x0000c002000085a7 */ /* 0x000ea400080010ff */
[----:B--2---:R-:W-:Y:S05]  /*2c40*/  @P0 EXIT ;  /* 0x000000000000094d */ /* 0x004fea0003800000 */
[----:B------:R-:W-:Y:S05]  /*2c50*/  BRA `(.L_x_50) ;  /* 0xfffffffc00ec7947 */ /* 0x000fea000383ffff */
.L_x_43:
[----:B------:R-:W-:-:S09]  /*2c60*/  UISETP.NE.AND UP1, UPT, UR8, URZ, UPT ;  /* 0x000000ff0800728c */ /* 0x000fd2000bf25270 */
[----:B------:R-:W-:Y:S05]  /*2c70*/  BRA.U UP1, `(.L_x_51) ;  /* 0x0000000d01b47547 */ /* 0x000fea000b800000 */
[----:B------:R-:W-:Y:S01]  /*2c80*/  UMOV UR4, 0x40 ;  /* 0x0000004000047882 */ /* 0x000fe20000000000 */
[----:B------:R-:W-:Y:S01]  /*2c90*/  NOP ;  /* 0x0000000000007918 */ /* 0x000fe20000000000 */
[----:B------:R-:W-:Y:S01]  /*2ca0*/  ULEA UR4, UR37, UR4, 0x18 ;  /* 0x0000000425047291 */ /* 0x000fe2000f8ec0ff */
[----:B------:R-:W-:Y:S02]  /*2cb0*/  UMOV UR5, 0x400 ;  /* 0x0000040000057882 */ /* 0x000fe40000000000 */
[----:B------:R-:W-:-:S06]  /*2cc0*/  ULEA UR37, UR37, UR5, 0x18 ;  /* 0x0000000525257291 */ /* 0x000fcc000f8ec0ff */
[----:B------:R-:W1:Y:S02]  /*2cd0*/  LDS.U8 R0, [UR4+0x1c] ;  /* 0x00001c04ff007984 */ /* 0x000e640008000000 */
[----:B-1----:R-:W-:-:S13]  /*2ce0*/  ISETP.NE.AND P0, PT, R0, RZ, PT ;  /* 0x000000ff0000720c */ /* 0x002fda0003f05270 */
[----:B------:R-:W-:Y:S05]  /*2cf0*/  @P0 BRA `(.L_x_52) ;  /* 0x0000000000580947 */ /* 0x000fea0003800000 */
[----:B------:R-:W-:-:S13]  /*2d00*/  ELECT P0, URZ, PT ;  /* 0x0000000000ff782f */ /* 0x000fda0003800000 */
[----:B------:R-:W-:Y:S05]  /*2d10*/  @!P0 BRA `(.L_x_53) ;  /* 0x0000000000608947 */ /* 0x000fea0003800000 */
[----:B------:R-:W-:Y:S01]  /*2d20*/  UMOV UR5, 0x10 ;  /* 0x0000001000057882 */ /* 0x000fe20000000000 */
[----:B------:R-:W-:Y:S01]  /*2d30*/  HFMA2 R0, -RZ, RZ, 0, 5.9604644775390625e-08 ;  /* 0x00000001ff007431 */ /* 0x000fe200000001ff */
[----:B------:R-:W-:-:S03]  /*2d40*/  MOV R2, 0xffff ;  /* 0x0000ffff00027802 */ /* 0x000fc60000000f00 */
[----:B------:R-:W-:Y:S04]  /*2d50*/  DEPBAR.LE SB1, 0x36 ;  /* 0x00009d800000791a */ /* 0x000fe80000000000 */
[----:B------:R-:W1:Y:S02]  /*2d60*/  UTCATOMSWS.FIND_AND_SET.ALIGN UP0, UR5, UR5 ;  /* 0x00000005000575e3 */ /* 0x000e640008000800 */
[----:B-1----:R-:W-:Y:S01]  /*2d70*/  MOV R3, UR5 ;  /* 0x0000000500037c02 */ /* 0x002fe20008000f00 */
[----:B------:R-:W-:Y:S06]  /*2d80*/  BRA.U UP0, `(.L_x_54) ;  /* 0x0000000100187547 */ /* 0x000fec000b800000 */
.L_x_55:
[----:B------:R-:W-:Y:S05]  /*2d90*/  NANOSLEEP 0x64 ;  /* 0x000000640000795d */ /* 0x000fea0003800000 */
[----:B------:R-:W-:-:S05]  /*2da0*/  UMOV UR5, 0x10 ;  /* 0x0000001000057882 */ /* 0x000fca0000000000 */
[----:B------:R-:W-:Y:S04]  /*2db0*/  DEPBAR.LE SB1, 0x36 ;  /* 0x00009d800000791a */ /* 0x000fe80000000000 */
[----:B------:R-:W1:Y:S02]  /*2dc0*/  UTCATOMSWS.FIND_AND_SET.ALIGN UP0, UR5, UR5 ;  /* 0x00000005000575e3 */ /* 0x000e640008000800 */
[----:B-1----:R-:W-:Y:S01]  /*2dd0*/  MOV R3, UR5 ;  /* 0x0000000500037c02 */ /* 0x002fe20008000f00 */
[----:B------:R-:W-:Y:S05]  /*2de0*/  BRA.U !UP0, `(.L_x_55) ;  /* 0xfffffffd08e87547 */ /* 0x000fea000b83ffff */
.L_x_54:
[-C--:B------:R-:W-:Y:S02]  /*2df0*/  SHF.L.U32 R2, R2, R3.reuse, RZ ;  /* 0x0000000302027219 */ /* 0x080fe400000006ff */
[----:B------:R-:W-:Y:S01]  /*2e00*/  SHF.L.U32 R0, R0, R3, RZ ;  /* 0x0000000300007219 */ /* 0x000fe200000006ff */
[----:B------:R-:W-:Y:S02]  /*2e10*/  IMAD.SHL.U32 R3, R3, 0x20, RZ ;  /* 0x0000002003037824 */ /* 0x000fe400078e00ff */
[----:B------:R1:W-:Y:S04]  /*2e20*/  ATOMS.OR RZ, [UR4+0x14], R2 ;  /* 0x00001402ffff798c */ /* 0x0003e8000b000004 */
[----:B------:R1:W-:Y:S04]  /*2e30*/  ATOMS.OR RZ, [UR4+0x18], R0 ;  /* 0x00001800ffff798c */ /* 0x0003e8000b000004 */
[----:B------:R1:W-:Y:S01]  /*2e40*/  STS [UR37+0x160], R3 ;  /* 0x00016003ff007988 */ /* 0x0003e20008000825 */
[----:B------:R-:W-:Y:S05]  /*2e50*/  BRA `(.L_x_53) ;  /* 0x0000000000107947 */ /* 0x000fea0003800000 */
.L_x_52:
[----:B------:R-:W-:Y:S02]  /*2e60*/  MOV R0, 0xffffffff ;  /* 0xffffffff00007802 */ /* 0x000fe40000000f00 */
[----:B------:R-:W-:-:S03]  /*2e70*/  MOV R2, 0x2ea0 ;  /* 0x00002ea000027802 */ /* 0x000fc60000000f00 */
[----:B------:R1:W-:Y:S04]  /*2e80*/  STS [UR37+0x160], R0 ;  /* 0x00016000ff007988 */ /* 0x0003e80008000825 */
[----:B-1-3-5:R-:W-:Y:S05]  /*2e90*/  CALL.REL.NOINC `($__internal_1_$__cuda_sm10x_tcgen05_guardrail_trap_phase_invalid_during_alloc) ;  /* 0x0000005c00947944 */ /* 0x02afea0003c00000 */
.L_x_53:
[----:B------:R-:W-:Y:S05]  /*2ea0*/  WARPSYNC.ALL ;  /* 0x0000000000007948 */ /* 0x000fea0003800000 */
[----:B------:R-:W2:Y:S01]  /*2eb0*/  S2UR UR9, SR_CgaCtaId ;  /* 0x00000000000979c3 */ /* 0x000ea20000008800 */
[----:B------:R-:W-:Y:S01]  /*2ec0*/  UMOV UR4, 0x400 ;  /* 0x0000040000047882 */ /* 0x000fe20000000000 */
[----:B------:R-:W-:-:S06]  /*2ed0*/  NOP ;  /* 0x0000000000007918 */ /* 0x000fcc0000000000 */
[----:B------:R-:W-:Y:S06]  /*2ee0*/  BAR.ARV 0x6, 0xa0 ;  /* 0x0182800000007b1d */ /* 0x000fec0000002000 */
[----:B------:R-:W4:Y:S01]  /*2ef0*/  LDCU UR5, c[0x0][0x38c] ;  /* 0x00007180ff0577ac */ /* 0x000f220008000800 */
[----:B------:R-:W-:Y:S01]  /*2f00*/  IMAD.MOV.U32 R11, RZ, RZ, 0x1 ;  /* 0x00000001ff0b7424 */ /* 0x000fe200078e00ff */
[----:B------:R-:W-:Y:S01]  /*2f10*/  CS2R R8, SRZ ;  /* 0x0000000000087805 */ /* 0x000fe2000001ff00 */
[----:B------:R-:W-:Y:S01]  /*2f20*/  IMAD.MOV.U32 R10, RZ, RZ, RZ ;  /* 0x000000ffff0a7224 */ /* 0x000fe200078e00ff */
[----:B------:R-:W-:Y:S01]  /*2f30*/  UMOV UR12, URZ ;  /* 0x000000ff000c7c82 */ /* 0x000fe20008000000 */
[----:B------:R-:W-:Y:S01]  /*2f40*/  UMOV UR11, URZ ;  /* 0x000000ff000b7c82 */ /* 0x000fe20008000000 */
[----:B------:R-:W-:Y:S01]  /*2f50*/  UMOV UR22, 0x0 ;  /* 0x0000000000167882 */ /* 0x000fe20000000000 */
[----:B------:R-:W-:Y:S01]  /*2f60*/  UMOV UR23, 0x8180490 ;  /* 0x0818049000177882 */ /* 0x000fe20000000000 */
[----:B------:R-:W-:Y:S01]  /*2f70*/  UMOV UR20, 0x0 ;  /* 0x0000000000147882 */ /* 0x000fe20000000000 */
[----:B------:R-:W-:Y:S01]  /*2f80*/  UMOV UR21, 0x8180490 ;  /* 0x0818049000157882 */ /* 0x000fe20000000000 */
[----:B--2---:R-:W-:Y:S01]  /*2f90*/  ULEA UR9, UR9, UR4, 0x18 ;  /* 0x0000000409097291 */ /* 0x004fe2000f8ec0ff */
[----:B------:R-:W2:Y:S03]  /*2fa0*/  LDCU UR4, c[0x0][0x38c] ;  /* 0x00007180ff0477ac */ /* 0x000ea60008000800 */
[----:B------:R-:W-:-:S02]  /*2fb0*/  UIADD3 UR10, UPT, UPT, UR9, 0x6400, URZ ;  /* 0x00006400090a7890 */ /* 0x000fc4000fffe0ff */
[----:B----4-:R-:W-:-:S03]  /*2fc0*/  UISETP.GE.AND UP3, UPT, UR5, 0x1, UPT ;  /* 0x000000010500788c */ /* 0x010fc6000bf66270 */
[----:B-1----:R-:W1:Y:S01]  /*2fd0*/  LDS R0, [UR9+0x160] ;  /* 0x00016009ff007984 */ /* 0x002e620008000800 */
[----:B------:R-:W-:Y:S01]  /*2fe0*/  USHF.R.U32.HI UR10, URZ, 0x4, UR10 ;  /* 0x00000004ff0a7899 */ /* 0x000fe2000801160a */
[----:B------:R-:W-:Y:S01]  /*2ff0*/  UMOV UR26, 0x0 ;  /* 0x00000000001a7882 */ /* 0x000fe20000000000 */
[----:B------:R-:W-:Y:S02]  /*3000*/  UMOV UR27, 0x8180490 ;  /* 0x08180490001b7882 */ /* 0x000fe40000000000 */
[----:B------:R-:W-:Y:S01]  /*3010*/  ULOP3.LUT UR10, UR10, 0x3fff, URZ, 0xc0, !UPT ;  /* 0x00003fff0a0a7892 */ /* 0x000fe2000f8ec0ff */
[----:B------:R-:W-:Y:S01]  /*3020*/  UMOV UR24, 0x0 ;  /* 0x0000000000187882 */ /* 0x000fe20000000000 */
[----:B------:R-:W-:Y:S02]  /*3030*/  UMOV UR25, 0x8180490 ;  /* 0x0818049000197882 */ /* 0x000fe40000000000 */
[----:B------:R-:W-:Y:S02]  /*3040*/  ULOP3.LUT UR10, UR10, 0x10000, URZ, 0xfc, !UPT ;  /* 0x000100000a0a7892 */ /* 0x000fe4000f8efcff */
[----:B--2---:R-:W-:-:S04]  /*3050*/  UIADD3 UR4, UPT, UPT, UR4, 0x3f, URZ ;  /* 0x0000003f04047890 */ /* 0x004fc8000fffe0ff */
[----:B------:R-:W-:-:S04]  /*3060*/  USHF.R.S32.HI UR8, URZ, 0x1f, UR4 ;  /* 0x0000001fff087899 */ /* 0x000fc80008011404 */
[----:B------:R-:W-:Y:S02]  /*3070*/  ULEA.HI UR8, UR8, UR4, URZ, 0x6 ;  /* 0x0000000408087291 */ /* 0x000fe4000f8f30ff */
[----:B------:R-:W-:Y:S02]  /*3080*/  UIADD3 UR4, UPT, UPT, UR9, 0x22400, URZ ;  /* 0x0002240009047890 */ /* 0x000fe4000fffe0ff */
[----:B------:R-:W-:Y:S02]  /*3090*/  USHF.R.S32.HI UR8, URZ, 0x6, UR8 ;  /* 0x00000006ff087899 */ /* 0x000fe40008011408 */
[----:B------:R-:W-:Y:S02]  /*30a0*/  USHF.R.U32.HI UR4, URZ, 0x4, UR4 ;  /* 0x00000004ff047899 */ /* 0x000fe40008011604 */
[----:B------:R-:W-:Y:S02]  /*30b0*/  UISETP.LT.AND UP0, UPT, UR8, 0x1, UPT ;  /* 0x000000010800788c */ /* 0x000fe4000bf01270 */
[----:B------:R-:W-:-:S02]  /*30c0*/  ULOP3.LUT UR4, UR4, 0x3fff, URZ, 0xc0, !UPT ;  /* 0x00003fff04047892 */ /* 0x000fc4000f8ec0ff */
[----:B------:R-:W-:Y:S02]  /*30d0*/  USEL UR16, UR8, 0x1, !UP0 ;  /* 0x0000000108107887 */ /* 0x000fe4000c000000 */
[----:B------:R-:W-:Y:S02]  /*30e0*/  ULOP3.LUT UR4, UR4, 0x10000, URZ, 0xfc, !UPT ;  /* 0x0001000004047892 */ /* 0x000fe4000f8efcff */
[----:B------:R-:W-:Y:S01]  /*30f0*/  UIADD3 UR16, UPT, UPT, -UR16, URZ, URZ ;  /* 0x000000ff10107290 */ /* 0x000fe2000fffe1ff */
[----:B-1----:R-:W-:-:S15]  /*3100*/  R2UR UR13, R0 ;  /* 0x00000000000d72ca */ /* 0x002fde00000e0000 */
.L_x_62:
[----:B------:R-:W-:Y:S02]  /*3110*/  LEA R0, R10, UR9, 0x3 ;  /* 0x000000090a007c11 */ /* 0x000fe4000f8e18ff */
[----:B------:R-:W-:Y:S02]  /*3120*/  SHF.L.U32 R2, R9, 0x1f, RZ ;  /* 0x0000001f09027819 */ /* 0x000fe400000006ff */
[----:B------:R-:W-:Y:S01]  /*3130*/  PLOP3.LUT P0, PT, PT, PT, UP3, 0x80, 0x8 ;  /* 0x000000000008781c */ /* 0x000fe20003f0f038 */
[----:B------:R-:W-:Y:S01]  /*3140*/  VIADD R3, R0, 0xc0 ;  /* 0x000000c000037836 */ /* 0x000fe20000000000 */
[----:B-1----:R-:W1:Y:S02]  /*3150*/  SYNCS.PHASECHK.TRANS64.TRYWAIT P1, [R0+URZ+0xb0], R2 ;  /* 0x0000b002000075a7 */ /* 0x002e6400080211ff */
[----:B-1--4-:R-:W-:Y:S09]  /*3160*/  @!P1 BRA `(.L_x_56) ;  /* 0x0000005400249947 */ /* 0x012ff20003800000 */
.L_x_146:
[----:B------:R-:W-:Y:S01]  /*3170*/  LEA R4, R10, UR9, 0x4 ;  /* 0x000000090a047c11 */ /* 0x000fe2000f8e20ff */
[----:B------:R-:W-:Y:S01]  /*3180*/  @UP3 ULEA UR5, UR11, UR9, 0x3 ;  /* 0x000000090b053291 */ /* 0x000fe2000f8e18ff */
[----:B------:R-:W-:Y:S01]  /*3190*/  PLOP3.LUT P2, PT, PT, PT, PT, 0x80, 0x8 ;  /* 0x000000000008781c */ /* 0x000fe20003f4f070 */
[----:B------:R-:W-:Y:S01]  /*31a0*/  ULEA UR14, UR12, UR9, 0x3 ;  /* 0x000000090c0e7291 */ /* 0x000fe2000f8e18ff */
[----:B------:R-:W-:Y:S01]  /*31b0*/  PRMT R3, RZ, 0x654, R3 ;  /* 0x00000654ff037816 */ /* 0x000fe20000000003 */
[----:B------:R-:W-:Y:S01]  /*31c0*/  UIMAD UR15, UR12, 0x60, UR13 ;  /* 0x000000600c0f78a4 */ /* 0x000fe2000f8e020d */
[----:B------:R-:W2:Y:S01]  /*31d0*/  LDS.128 R4, [R4+0x140] ;  /* 0x0001400004047984 */ /* 0x000ea20000000c00 */
[----:B-1----:R-:W-:Y:S02]  /*31e0*/  @P0 SHF.L.U32 R2, R8, 0x1f, RZ ;  /* 0x0000001f08020819 */ /* 0x002fe400000006ff */
[----:B------:R-:W-:Y:S01]  /*31f0*/  SHF.L.U32 R0, R11, 0x1f, RZ ;  /* 0x0000001f0b007819 */ /* 0x000fe200000006ff */
[----:B------:R-:W-:Y:S01]  /*3200*/  @!PT LDS RZ, [RZ] ;  /* 0x00000000fffff984 */ /* 0x000fe20000000800 */
[----:B------:R-:W-:Y:S01]  /*3210*/  @!PT LDS RZ, [RZ] ;  /* 0x00000000fffff984 */ /* 0x000fe20000000800 */
[----:B------:R-:W-:Y:S01]  /*3220*/  @!PT LDS RZ, [RZ] ;  /* 0x00000000fffff984 */ /* 0x000fe20000000800 */
[----:B------:R-:W-:Y:S01]  /*3230*/  @!PT LDS RZ, [RZ] ;  /* 0x00000000fffff984 */ /* 0x000fe20000000800 */
[----:B------:R1:W-:Y:S06]  /*3240*/  MEMBAR.ALL.CTA ;  /* 0x0000000000007992 */ /* 0x0003ec0000008000 */
[----:B-1----:R-:W1:Y:S02]  /*3250*/  FENCE.VIEW.ASYNC.S ;  /* 0x00000000000073c6 */ /* 0x002e640000000000 */
[----:B-1----:R1:W-:Y:S01]  /*3260*/  SYNCS.ARRIVE.TRANS64.RED.A1T0 RZ, [R3+URZ], RZ ;  /* 0x000000ff03ff79a7 */ /* 0x0023e200081004ff */
[----:B------:R1:W4:Y:S01]  /*3270*/  @P0 SYNCS.PHASECHK.TRANS64.TRYWAIT P2, [UR5], R2 ;  /* 0x00000002ff0005a7 */ /* 0x0003220008041105 */
[----:B--2---:R-:W-:Y:S01]  /*3280*/  LOP3.LUT P1, RZ, R6, 0x1, RZ, 0xc0, !PT ;  /* 0x0000000106ff7812 */ /* 0x004fe2000782c0ff */
[----:B------:R-:W2:Y:S02]  /*3290*/  SYNCS.PHASECHK.TRANS64.TRYWAIT P0, [UR14+0xf0], R0 ;  /* 0x0000f000ff0075a7 */ /* 0x000ea4000800110e */
[----:B-12-4-:R-:W-:Y:S10]  /*32a0*/  @!P0 BRA `(.L_x_57) ;  /* 0x0000005000e88947 */ /* 0x016ff40003800000 */
.L_x_148:
[----:B------:R-:W-:Y:S01]  /*32b0*/  IADD3 R10, PT, PT, R10, 0x1, RZ ;  /* 0x000000010a0a7810 */ /* 0x000fe20007ffe0ff */
[----:B------:R-:W-:Y:S06]  /*32c0*/  BRA.U !UP3, `(.L_x_58) ;  /* 0x000000010bc07547 */ /* 0x000fec000b800000 */
[----:B------:R-:W-:Y:S01]  /*32d0*/  UPLOP3.LUT UP4, UPT, UPT, UPT, UPT, 0x40, 0x4 ;  /* 0x000000000004789c */ /* 0x000fe20003f8e870 */
[----:B------:R-:W-:Y:S01]  /*32e0*/  UMOV UR18, UR16 ;  /* 0x0000001000127c82 */ /* 0x000fe20008000000 */
[----:B------:R-:W-:Y:S01]  /*32f0*/  UMOV UR17, UR8 ;  /* 0x0000000800117c82 */ /* 0x000fe20008000000 */
[----:B------:R-:W-:-:S08]  /*3300*/  UMOV UR5, UR11 ;  /* 0x0000000b00057c82 */ /* 0x000fd00008000000 */
.L_x_61:
[----:B------:R-:W-:Y:S02]  /*3310*/  UIADD3 UR18, UPT, UPT, UR18, 0x1, URZ ;  /* 0x0000000112127890 */ /* 0x000fe4000fffe0ff */
[----:B--2---:R-:W-:Y:S02]  /*3320*/  ULEA UR7, UR5, UR9, 0x3 ;  /* 0x0000000905077291 */ /* 0x004fe4000f8e18ff */
[----:B------:R-:W-:Y:S01]  /*3330*/  UISETP.NE.AND UP0, UPT, UR18, URZ, UPT ;  /* 0x000000ff1200728c */ /* 0x000fe2000bf05270 */
[----:B----4-:R-:W-:Y:S10]  /*3340*/  @P2 BRA `(.L_x_59) ;  /* 0x00000000000c2947 */ /* 0x010ff40003800000 */
[----:B-1----:R-:W-:Y:S04]  /*3350*/  SHF.L.U32 R2, R8, 0x1f, RZ ;  /* 0x0000001f08027819 */ /* 0x002fe800000006ff */
[----:B------:R-:W1:Y:S02]  /*3360*/  SYNCS.PHASECHK.TRANS64.TRYWAIT P0, [UR7], R2 ;  /* 0x00000002ff0075a7 */ /* 0x000e640008001107 */
[----:B-1----:R-:W-:Y:S05]  /*3370*/  @!P0 BRA `(.L_x_60) ;  /* 0x0000005000cc8947 */ /* 0x002fea0003800000 */
.L_x_59:
[----:B------:R-:W-:Y:S01]  /*3380*/  UISETP.NE.AND UP1, UPT, UR17, 0x1, UPT ;  /* 0x000000011100788c */ /* 0x000fe2000bf25270 */
[----:B------:R-:W-:Y:S01]  /*3390*/  PLOP3.LUT P2, PT, PT, PT, PT, 0x80, 0x8 ;  /* 0x000000000008781c */ /* 0x000fe20003f4f070 */
[----:B------:R-:W-:Y:S02]  /*33a0*/  UIADD3 UR11, UPT, UPT, UR5, 0x1, URZ ;  /* 0x00000001050b7890 */ /* 0x000fe4000fffe0ff */
[----:B------:R-:W-:Y:S02]  /*33b0*/  UIMAD UR6, UR5, 0x300, UR4 ;  /* 0x00000300050678a4 */ /* 0x000fe4000f8e0204 */
[----:B------:R-:W-:Y:S01]  /*33c0*/  UISETP.NE.AND UP2, UPT, UR11, 0x7, UPT ;  /* 0x000000070b00788c */ /* 0x000fe2000bf45270 */
[----:B------:R-:W-:Y:S01]  /*33d0*/  PLOP3.LUT P0, PT, PT, PT, UP1, 0x80, 0x8 ;  /* 0x000000000008781c */ /* 0x000fe20003f0f018 */
[----:B------:R-:W-:Y:S02]  /*33e0*/  UIADD3 UR40, UPT, UPT, UR6, 0x2, URZ ;  /* 0x0000000206287890 */ /* 0x000fe4000fffe0ff */
[----:B------:R-:W-:Y:S02]  /*33f0*/  USEL UR28, URZ, 0x1, UP2 ;  /* 0x00000001ff1c7887 */ /* 0x000fe40009000000 */
[----:B------:R-:W-:Y:S02]  /*3400*/  USEL UR11, UR11, URZ, UP2 ;  /* 0x000000ff0b0b7287 */ /* 0x000fe40009000000 */
[----:B------:R-:W-:Y:S02]  /*3410*/  UIADD3 UR36, UPT, UPT, UR6, 0x4, URZ ;  /* 0x0000000406247890 */ /* 0x000fe4000fffe0ff */
[----:B------:R-:W-:Y:S01]  /*3420*/  @UP1 ULEA UR19, UR11, UR9, 0x3 ;  /* 0x000000090b131291 */ /* 0x000fe2000f8e18ff */
[----:B------:R-:W-:Y:S01]  /*3430*/  LOP3.LUT R8, R8, UR28, RZ, 0x3c, !PT ;  /* 0x0000001c08087c12 */ /* 0x000fe2000f8e3cff */
[----:B------:R-:W-:Y:S02]  /*3440*/  ULEA UR28, UR5, UR10, 0xa ;  /* 0x0000000a051c7291 */ /* 0x000fe4000f8e50ff */
[----:B------:R-:W-:Y:S01]  /*3450*/  UIADD3 UR32, UPT, UPT, UR6, 0x6, URZ ;  /* 0x0000000606207890 */ /* 0x000fe2000fffe0ff */
[----:B-1----:R-:W-:Y:S01]  /*3460*/  @P0 SHF.L.U32 R0, R8, 0x1f, RZ ;  /* 0x0000001f08000819 */ /* 0x002fe200000006ff */
[----:B------:R-:W-:Y:S02]  /*3470*/  UIADD3 UR38, UPT, UPT, UR28, 0x2, URZ ;  /* 0x000000021c267890 */ /* 0x000fe4000fffe0ff */
[----:B------:R-:W-:Y:S01]  /*3480*/  UIADD3 UR34, UPT, UPT, UR28, 0x4, URZ ;  /* 0x000000041c227890 */ /* 0x000fe2000fffe0ff */
[----:B------:R2:W4:Y:S01]  /*3490*/  @P0 SYNCS.PHASECHK.TRANS64.TRYWAIT P2, [UR19], R0 ;  /* 0x00000000ff0005a7 */ /* 0x0005220008041113 */
[----:B------:R-:W-:Y:S02]  /*34a0*/  UIADD3 UR30, UPT, UPT, UR28, 0x6, URZ ;  /* 0x000000061c1e7890 */ /* 0x000fe4000fffe0ff */
[----:B------:R-:W-:Y:S02]  /*34b0*/  UIADD3 UR19, UPT, UPT, UR7, 0x38, URZ ;  /* 0x0000003807137890 */ /* 0x000fe4000fffe0ff */
[----:B------:R-:W-:Y:S01]  /*34c0*/  UIADD3 UR17, UPT, UPT, UR17, -0x1, URZ ;  /* 0xffffffff11117890 */ /* 0x000fe2000fffe0ff */
[----:B------:R-:W-:Y:S01]  /*34d0*/  UMOV UR7, 0x40004040 ;  /* 0x4000404000077882 */ /* 0x000fe20000000000 */
[----:B------:R-:W-:Y:S01]  /*34e0*/  UMOV UR29, 0x40004040 ;  /* 0x40004040001d7882 */ /* 0x000fe20000000000 */
[----:B------:R-:W-:Y:S01]  /*34f0*/  UMOV UR41, 0x40004040 ;  /* 0x4000404000297882 */ /* 0x000fe20000000000 */
[----:B------:R2:W-:Y:S01]  /*3500*/  UTCHMMA gdesc[UR28], gdesc[UR6], tmem[UR15], tmem[UR22], idesc[UR23], UP4 ;  /* 0x00ff16061c0075ea */ /* 0x0005e2000a00000f */
[----:B------:R-:W-:Y:S01]  /*3510*/  UPLOP3.LUT UP4, UPT, UPT, UPT, UPT, 0x80, 0x8 ;  /* 0x000000000008789c */ /* 0x000fe20003f8f070 */
[----:B------:R-:W-:Y:S01]  /*3520*/  UMOV UR39, 0x40004040 ;  /* 0x4000404000277882 */ /* 0x000fe20000000000 */
[----:B------:R-:W-:Y:S01]  /*3530*/  UMOV UR37, 0x40004040 ;  /* 0x4000404000257882 */ /* 0x000fe20000000000 */
[----:B------:R2:W-:Y:S01]  /*3540*/  UTCHMMA gdesc[UR38], gdesc[UR40], tmem[UR15], tmem[UR20], idesc[UR21], UPT ;  /* 0x00ff1428260075ea */ /* 0x0005e2000b80000f */
[----:B------:R-:W-:Y:S01]  /*3550*/  UMOV UR35, 0x40004040 ;  /* 0x4000404000237882 */ /* 0x000fe20000000000 */
[----:B------:R-:W-:Y:S01]  /*3560*/  UMOV UR33, 0x40004040 ;  /* 0x4000404000217882 */ /* 0x000fe20000000000 */
[----:B------:R-:W-:Y:S01]  /*3570*/  UMOV UR31, 0x40004040 ;  /* 0x40004040001f7882 */ /* 0x000fe20000000000 */
[----:B------:R2:W-:Y:S01]  /*3580*/  UTCHMMA gdesc[UR34], gdesc[UR36], tmem[UR15], tmem[UR26], idesc[UR27], UPT ;  /* 0x00ff1a24220075ea */ /* 0x0005e2000b80000f */
[----:B------:R2:W-:Y:S01]  /*3590*/  UTCHMMA gdesc[UR30], gdesc[UR32], tmem[UR15], tmem[UR24], idesc[UR25], UPT ;  /* 0x00ff18201e0075ea */ /* 0x0005e2000b80000f */
[----:B------:R2:W-:Y:S01]  /*35a0*/  UTCBAR [UR19], URZ ;  /* 0x000000ff130073e9 */ /* 0x0005e200080000ff */
[----:B------:R-:W-:Y:S01]  /*35b0*/  UMOV UR5, UR11 ;  /* 0x0000000b00057c82 */ /* 0x000fe20008000000 */
[----:B------:R-:W-:Y:S05]  /*35c0*/  BRA.U UP0, `(.L_x_61) ;  /* 0xfffffffd00507547 */ /* 0x000fea000b83ffff */
.L_x_58:
[----:B------:R-:W-:Y:S01]  /*35d0*/  UIADD3 UR12, UPT, UPT, UR12, 0x1, URZ ;  /* 0x000000010c0c7890 */ /* 0x000fe2000fffe0ff */
[C---:B------:R-:W-:Y:S01]  /*35e0*/  ISETP.NE.AND P0, PT, R10.reuse, 0x2, PT ;  /* 0x000000020a00780c */ /* 0x040fe20003f05270 */
[----:B------:R-:W-:Y:S02]  /*35f0*/  UIADD3 UR14, UPT, UPT, UR14, 0xd0, URZ ;  /* 0x000000d00e0e7890 */ /* 0x000fe4000fffe0ff */
[----:B------:R-:W-:Y:S01]  /*3600*/  UISETP.NE.AND UP0, UPT, UR12, 0x4, UPT ;  /* 0x000000040c00788c */ /* 0x000fe2000bf05270 */
[----:B-12---:R-:W-:Y:S02]  /*3610*/  SEL R0, RZ, 0x1, P0 ;  /* 0x00000001ff007807 */ /* 0x006fe40000000000 */
[----:B------:R-:W-:Y:S01]  /*3620*/  SEL R10, R10, RZ, P0 ;  /* 0x000000ff0a0a7207 */ /* 0x000fe20000000000 */
[----:B------:R-:W-:Y:S01]  /*3630*/  USEL UR5, URZ, 0x1, UP0 ;  /* 0x00000001ff057887 */ /* 0x000fe20008000000 */
[----:B------:R-:W-:Y:S01]  /*3640*/  LOP3.LUT R9, R9, R0, RZ, 0x3c, !PT ;  /* 0x0000000009097212 */ /* 0x000fe200078e3cff */
[----:B------:R-:W-:Y:S01]  /*3650*/  USEL UR12, UR12, URZ, UP0 ;  /* 0x000000ff0c0c7287 */ /* 0x000fe20008000000 */
[----:B------:R1:W-:Y:S03]  /*3660*/  UTCBAR [UR14], URZ ;  /* 0x000000ff0e0073e9 */ /* 0x0003e600080000ff */
[----:B------:R-:W-:Y:S01]  /*3670*/  LOP3.LUT R11, R11, UR5, RZ, 0x3c, !PT ;  /* 0x000000050b0b7c12 */ /* 0x000fe2000f8e3cff */
[----:B------:R-:W-:Y:S07]  /*3680*/  @P1 BRA `(.L_x_62) ;  /* 0xfffffff800a01947 */ /* 0x000fee000383ffff */
[----:B------:R-:W2:Y:S01]  /*3690*/  S2UR UR4, SR_CgaCtaId ;  /* 0x00000000000479c3 */ /* 0x000ea20000008800 */
[----:B------:R-:W-:Y:S01]  /*36a0*/  ELECT P0, URZ, PT ;  /* 0x0000000000ff782f */ /* 0x000fe20003800000 */
[----:B------:R-:W-:Y:S01]  /*36b0*/  IMAD.MOV.U32 R0, RZ, RZ, 0x1 ;  /* 0x00000001ff007424 */ /* 0x000fe200078e00ff */
[----:B------:R-:W-:Y:S01]  /*36c0*/  UIADD3 UR9, UPT, UPT, UR9, 0xf0, URZ ;  /* 0x000000f009097890 */ /* 0x000fe2000fffe0ff */
[----:B------:R-:W-:Y:S01]  /*36d0*/  SHF.L.U32 R2, R11, 0x1f, RZ ;  /* 0x0000001f0b027819 */ /* 0x000fe200000006ff */
[----:B------:R-:W-:-:S03]  /*36e0*/  UMOV UR5, 0x40 ;  /* 0x0000004000057882 */ /* 0x000fc60000000000 */
[----:B------:R-:W-:Y:S01]  /*36f0*/  UVIRTCOUNT.DEALLOC.SMPOOL 0x80 ;  /* 0x000000800000784c */ /* 0x000fe20000000000 */
[----:B--2---:R-:W-:Y:S02]  /*3700*/  ULEA UR4, UR4, UR5, 0x18 ;  /* 0x0000000504047291 */ /* 0x004fe4000f8ec0ff */
[----:B------:R-:W-:-:S07]  /*3710*/  ULEA UR5, UR12, UR9, 0x3 ;  /* 0x000000090c057291 */ /* 0x000fce000f8e18ff */
[----:B------:R2:W-:Y:S02]  /*3720*/  @P0 STS.U8 [UR4+0x1c], R0 ;  /* 0x00001c00ff000988 */ /* 0x0005e40008000004 */
[----:B------:R-:W3:Y:S02]  /*3730*/  SYNCS.PHASECHK.TRANS64.TRYWAIT P0, [UR5], R2 ;  /* 0x00000002ff0075a7 */ /* 0x000ee40008001105 */
[----:B--23--:R-:W-:Y:S05]  /*3740*/  @!P0 BRA `(.L_x_63) ;  /* 0x0000004c00f08947 */ /* 0x00cfea0003800000 */
.L_x_151:
[----:B------:R-:W-:-:S04]  /*3750*/  UIADD3 UR6, UPT, UPT, UR12, 0x1, URZ ;  /* 0x000000010c067890 */ /* 0x000fc8000fffe0ff */
[----:B------:R-:W-:-:S04]  /*3760*/  UISETP.NE.AND UP0, UPT, UR6, 0x4, UPT ;  /* 0x000000040600788c */ /* 0x000fc8000bf05270 */
[----:B------:R-:W-:Y:S02]  /*3770*/  USEL UR7, URZ, 0x1, UP0 ;  /* 0x00000001ff077887 */ /* 0x000fe40008000000 */
[----:B------:R-:W-:-:S04]  /*3780*/  USEL UR6, UR6, URZ, UP0 ;  /* 0x000000ff06067287 */ /* 0x000fc80008000000 */
[----:B------:R-:W-:Y:S01]  /*3790*/  ULEA UR5, UR6, UR9, 0x3 ;  /* 0x0000000906057291 */ /* 0x000fe2000f8e18ff */
[----:B--2---:R-:W-:-:S04]  /*37a0*/  LOP3.LUT R2, R11, UR7, RZ, 0x3c, !PT ;  /* 0x000000070b027c12 */ /* 0x004fc8000f8e3cff */
[----:B------:R-:W-:-:S04]  /*37b0*/  SHF.L.U32 R3, R2, 0x1f, RZ ;  /* 0x0000001f02037819 */ /* 0x000fc800000006ff */
[----:B------:R-:W2:Y:S02]  /*37c0*/  SYNCS.PHASECHK.TRANS64.TRYWAIT P0, [UR5], R3 ;  /* 0x00000003ff0075a7 */ /* 0x000ea40008001105 */
[----:B--2---:R-:W-:Y:S05]  /*37d0*/  @!P0 BRA `(.L_x_64) ;  /* 0x0000004c00e48947 */ /* 0x004fea0003800000 */
.L_x_153:
[----:B------:R-:W-:-:S04]  /*37e0*/  UIADD3 UR6, UPT, UPT, UR6, 0x1, URZ ;  /* 0x0000000106067890 */ /* 0x000fc8000fffe0ff */
[----:B------:R-:W-:-:S04]  /*37f0*/  UISETP.NE.AND UP0, UPT, UR6, 0x4, UPT ;  /* 0x000000040600788c */ /* 0x000fc8000bf05270 */
[----:B------:R-:W-:Y:S02]  /*3800*/  USEL UR7, URZ, 0x1, UP0 ;  /* 0x00000001ff077887 */ /* 0x000fe40008000000 */
[----:B------:R-:W-:-:S04]  /*3810*/  USEL UR6, UR6, URZ, UP0 ;  /* 0x000000ff06067287 */ /* 0x000fc80008000000 */
[----:B------:R-:W-:Y:S01]  /*3820*/  ULEA UR5, UR6, UR9, 0x3 ;  /* 0x0000000906057291 */ /* 0x000fe2000f8e18ff */
[----:B------:R-:W-:-:S04]  /*3830*/  LOP3.LUT R2, R2, UR7, RZ, 0x3c, !PT ;  /* 0x0000000702027c12 */ /* 0x000fc8000f8e3cff */
[----:B--2---:R-:W-:-:S04]  /*3840*/  SHF.L.U32 R3, R2, 0x1f, RZ ;  /* 0x0000001f02037819 */ /* 0x004fc800000006ff */
[----:B------:R-:W2:Y:S02]  /*3850*/  SYNCS.PHASECHK.TRANS64.TRYWAIT P0, [UR5], R3 ;  /* 0x00000003ff0075a7 */ /* 0x000ea40008001105 */
[----:B--2---:R-:W-:Y:S05]  /*3860*/  @!P0 BRA `(.L_x_65) ;  /* 0x0000004c00d88947 */ /* 0x004fea0003800000 */
.L_x_155:
[----:B------:R-:W-:-:S04]  /*3870*/  UIADD3 UR6, UPT, UPT, UR6, 0x1, URZ ;  /* 0x0000000106067890 */ /* 0x000fc8000fffe0ff */
[----:B------:R-:W-:-:S04]  /*3880*/  UISETP.NE.AND UP0, UPT, UR6, 0x4, UPT ;  /* 0x000000040600788c */ /* 0x000fc8000bf05270 */
[----:B------:R-:W-:Y:S02]  /*3890*/  USEL UR5, URZ, 0x1, UP0 ;  /* 0x00000001ff057887 */ /* 0x000fe40008000000 */
[----:B------:R-:W-:-:S04]  /*38a0*/  USEL UR6, UR6, URZ, UP0 ;  /* 0x000000ff06067287 */ /* 0x000fc80008000000 */
[----:B------:R-:W-:Y:S01]  /*38b0*/  ULEA UR6, UR6, UR9, 0x3 ;  /* 0x0000000906067291 */ /* 0x000fe2000f8e18ff */
[----:B------:R-:W-:-:S04]  /*38c0*/  LOP3.LUT R2, R2, UR5, RZ, 0x3c, !PT ;  /* 0x0000000502027c12 */ /* 0x000fc8000f8e3cff */
[----:B------:R-:W-:-:S04]  /*38d0*/  SHF.L.U32 R2, R2, 0x1f, RZ ;  /* 0x0000001f02027819 */ /* 0x000fc800000006ff */
[----:B------:R-:W3:Y:S02]  /*38e0*/  SYNCS.PHASECHK.TRANS64.TRYWAIT P0, [UR6], R2 ;  /* 0x00000002ff0075a7 */ /* 0x000ee40008001106 */
[----:B---3--:R-:W-:Y:S05]  /*38f0*/  @!P0 BRA `(.L_x_66) ;  /* 0x0000004c00cc8947 */ /* 0x008fea0003800000 */
.L_x_157:
[----:B------:R-:W-:Y:S01]  /*3900*/  NOP ;  /* 0x0000000000007918 */ /* 0x000fe20000000000 */
[----:B--2---:R-:W2:Y:S01]  /*3910*/  LDS R0, [UR4+0x14] ;  /* 0x00001404ff007984 */ /* 0x004ea20008000800 */
[----:B------:R-:W-:Y:S01]  /*3920*/  ULOP3.LUT UR6, UR13, 0xffff, URZ, 0xc0, !UPT ;  /* 0x0000ffff0d067892 */ /* 0x000fe2000f8ec0ff */
[----:B------:R-:W-:Y:S01]  /*3930*/  UMOV UR8, 0xffff ;  /* 0x0000ffff00087882 */ /* 0x000fe20000000000 */
[----:B------:R-:W-:Y:S02]  /*3940*/  UMOV UR5, 0x1 ;  /* 0x0000000100057882 */ /* 0x000fe40000000000 */
[----:B------:R-:W-:-:S04]  /*3950*/  USHF.R.U32.HI UR6, URZ, 0x5, UR6 ;  /* 0x00000005ff067899 */ /* 0x000fc80008011606 */
[----:B------:R-:W-:Y:S02]  /*3960*/  USHF.L.U32 UR8, UR8, UR6, URZ ;  /* 0x0000000608087299 */ /* 0x000fe400080006ff */
[----:B------:R-:W-:-:S04]  /*3970*/  USHF.L.U32 UR5, UR5, UR6, URZ ;  /* 0x0000000605057299 */ /* 0x000fc800080006ff */
[----:B--2---:R-:W-:-:S04]  /*3980*/  LOP3.LUT R0, R0, UR8, RZ, 0xc0, !PT ;  /* 0x0000000800007c12 */ /* 0x004fc8000f8ec0ff */
[----:B------:R-:W-:-:S13]  /*3990*/  ISETP.NE.AND P0, PT, R0, UR8, PT ;  /* 0x0000000800007c0c */ /* 0x000fda000bf05270 */
[----:B------:R-:W-:Y:S05]  /*39a0*/  @P0 BRA `(.L_x_67) ;  /* 0x0000000000580947 */ /* 0x000fea0003800000 */
[----:B------:R-:W2:Y:S02]  /*39b0*/  LDS R0, [UR4+0x18] ;  /* 0x00001804ff007984 */ /* 0x000ea40008000800 */
[----:B--2---:R-:W-:-:S04]  /*39c0*/  LOP3.LUT R0, R0, UR5, RZ, 0xc0, !PT ;  /* 0x0000000500007c12 */ /* 0x004fc8000f8ec0ff */
[----:B------:R-:W-:-:S13]  /*39d0*/  ISETP.NE.AND P0, PT, R0, UR5, PT ;  /* 0x0000000500007c0c */ /* 0x000fda000bf05270 */
[----:B------:R-:W-:Y:S05]  /*39e0*/  @P0 BRA `(.L_x_68) ;  /* 0x00000000003c0947 */ /* 0x000fea0003800000 */
[----:B------:R-:W2:Y:S01]  /*39f0*/  S2R R2, SR_LANEID ;  /* 0x0000000000027919 */ /* 0x000ea20000000000 */
[----:B------:R-:W-:Y:S01]  /*3a00*/  ULOP3.LUT UR8, URZ, UR8, URZ, 0x33, !UPT ;  /* 0x00000008ff087292 */ /* 0x000fe2000f8e33ff */
[----:B------:R-:W-:Y:S02]  /*3a10*/  VOTEU.ANY UR7, UPT, PT ;  /* 0x0000000000077886 */ /* 0x000fe400038e0100 */
[----:B------:R-:W-:-:S03]  /*3a20*/  UFLO.U32 UR7, UR7 ;  /* 0x00000007000772bd */ /* 0x000fc600080e0000 */
[----:B------:R-:W-:-:S04]  /*3a30*/  IMAD.U32 R0, RZ, RZ, UR8 ;  /* 0x00000008ff007e24 */ /* 0x000fc8000f8e00ff */
[----:B------:R3:W1:Y:S02]  /*3a40*/  REDUX UR6, R0 ;  /* 0x00000000000673c4 */ /* 0x0006640000000000 */
[----:B------:R1:W-:Y:S01]  /*3a50*/  UTCATOMSWS.AND URZ, UR8 ;  /* 0x0000000800ff79e3 */ /* 0x0003e20008000000 */
[----:B--2---:R-:W-:Y:S02]  /*3a60*/  ISETP.EQ.U32.AND P0, PT, R2, UR7, PT ;  /* 0x0000000702007c0c */ /* 0x004fe4000bf02070 */
[----:B---3--:R-:W-:Y:S02]  /*3a70*/  LOP3.LUT R0, RZ, UR5, RZ, 0x33, !PT ;  /* 0x00000005ff007c12 */ /* 0x008fe4000f8e33ff */
[----:B-1----:R-:W-:Y:S02]  /*3a80*/  MOV R2, UR6 ;  /* 0x0000000600027c02 */ /* 0x002fe40008000f00 */
[----:B------:R-:W1:Y:S07]  /*3a90*/  REDUX UR5, R0 ;  /* 0x00000000000573c4 */ /* 0x000e6e0000000000 */
[----:B------:R2:W-:Y:S01]  /*3aa0*/  @P0 ATOMS.AND RZ, [UR4+0x14], R2 ;  /* 0x00001402ffff098c */ /* 0x0005e2000a800004 */
[----:B-1----:R-:W-:-:S05]  /*3ab0*/  IMAD.U32 R0, RZ, RZ, UR5 ;  /* 0x00000005ff007e24 */ /* 0x002fca000f8e00ff */
[----:B------:R2:W-:Y:S01]  /*3ac0*/  @P0 ATOMS.AND RZ, [UR4+0x18], R0 ;  /* 0x00001800ffff098c */ /* 0x0005e2000a800004 */
[----:B------:R-:W-:Y:S05]  /*3ad0*/  BRA `(.L_x_69) ;  /* 0x0000000000147947 */ /* 0x000fea0003800000 */
.L_x_68:
[----:B------:R-:W-:Y:S02]  /*3ae0*/  MOV R2, 0x3b00 ;  /* 0x00003b0000027802 */ /* 0x000fe40000000f00 */
[----:B-1--45:R-:W-:Y:S05]  /*3af0*/  CALL.REL.NOINC `($__internal_0_$__cuda_sm10x_tcgen05_guardrail_trap_col_being_dealloced_not_returned_by_alloc) ;  /* 0x0000005000707944 */ /* 0x032fea0003c00000 */
[----:B------:R-:W-:Y:S05]  /*3b00*/  BRA `(.L_x_69) ;  /* 0x0000000000087947 */ /* 0x000fea0003800000 */
.L_x_67:
[----:B------:R-:W-:Y:S02]  /*3b10*/  MOV R2, 0x3b30 ;  /* 0x00003b3000027802 */ /* 0x000fe40000000f00 */
[----:B-1--45:R-:W-:Y:S05]  /*3b20*/  CALL.REL.NOINC `($__internal_2_$__cuda_sm10x_tcgen05_guardrail_trap_unallocated_columns_being_dealloced) ;  /* 0x00000050007c7944 */ /* 0x032fea0003c00000 */
.L_x_69:
[----:B------:R-:W-:Y:S01]  /*3b30*/  NOP ;  /* 0x0000000000007918 */ /* 0x000fe20000000000 */
[----:B------:R-:W-:Y:S05]  /*3b40*/  EXIT ;  /* 0x000000000000794d */ /* 0x000fea0003800000 */
.L_x_51:
[----:B------:R-:W-:-:S09]  /*3b50*/  UISETP.NE.OR UP2, UPT, UR8, 0x3, !UP2 ;  /* 0x000000030800788c */ /* 0x000fd2000d745670 */
[----:B------:R-:W-:Y:S05]  /*3b60*/  BRA.U UP2, `(.L_x_70) ;  /* 0x0000000d02a47547 */ /* 0x000fea000b800000 */
[----:B------:R-:W1:Y:S01]  /*3b70*/  LDC R0, c[0x0][0xb30] ;  /* 0x0002cc00ff007b82 */ /* 0x000e620000000800 */
[----:B------:R-:W2:Y:S01]  /*3b80*/  LDCU.64 UR8, c[0x0][0x888] ;  /* 0x00011100ff0877ac */ /* 0x000ea20008000a00 */
[----:B------:R-:W-:Y:S02]  /*3b90*/  HFMA2 R27, -RZ, RZ, 0, 0 ;  /* 0x00000000ff1b7431 */ /* 0x000fe400000001ff */
[----:B------:R-:W-:Y:S01]  /*3ba0*/  IMAD.MOV.U32 R29, RZ, RZ, 0x1 ;  /* 0x00000001ff1d7424 */ /* 0x000fe200078e00ff */
[----:B------:R-:W-:Y:S01]  /*3bb0*/  MOV R25, 0x2000 ;  /* 0x0000200000197802 */ /* 0x000fe20000000f00 */
[----:B------:R-:W4:Y:S01]  /*3bc0*/  LDCU.64 UR4, c[0x0][0x890] ;  /* 0x00011200ff0477ac */ /* 0x000f220008000a00 */
[----:B------:R-:W-:Y:S01]  /*3bd0*/  IMAD.MOV.U32 R28, RZ, RZ, RZ ;  /* 0x000000ffff1c7224 */ /* 0x000fe200078e00ff */
[----:B------:R-:W3:Y:S01]  /*3be0*/  LDC R24, c[0x0][0x370] ;  /* 0x0000dc00ff187b82 */ /* 0x000ee20000000800 */
[----:B------:R-:W-:Y:S01]  /*3bf0*/  UMOV UR7, 0x400 ;  /* 0x0000040000077882 */ /* 0x000fe20000000000 */
[----:B------:R-:W-:-:S02]  /*3c00*/  UPLOP3.LUT UP1, UPT, UPT, UPT, UPT, 0x40, 0x4 ;  /* 0x000000000004789c */ /* 0x000fc40003f2e870 */
[----:B------:R-:W-:-:S04]  /*3c10*/  ULEA UR7, UR37, UR7, 0x18 ;  /* 0x0000000725077291 */ /* 0x000fc8000f8ec0ff */
[----:B------:R-:W3:Y:S01]  /*3c20*/  LDC R3, c[0x0][0xb0c] ;  /* 0x0002c300ff037b82 */ /* 0x000ee20000000800 */
[----:B------:R-:W-:Y:S02]  /*3c30*/  UIADD3 UR13, UPT, UPT, UR7, 0x80, URZ ;  /* 0x00000080070d7890 */ /* 0x000fe4000fffe0ff */
[----:B--2---:R-:W-:Y:S02]  /*3c40*/  UISETP.NE.U32.AND UP2, UPT, UR8, URZ, UPT ;  /* 0x000000ff0800728c */ /* 0x004fe4000bf45070 */
[----:B------:R-:W-:Y:S02]  /*3c50*/  UIADD3 UR25, UPT, UPT, UR7, 0x70, URZ ;  /* 0x0000007007197890 */ /* 0x000fe4000fffe0ff */
[----:B----4-:R-:W-:Y:S01]  /*3c60*/  UISETP.NE.U32.AND UP3, UPT, UR4, URZ, UPT ;  /* 0x000000ff0400728c */ /* 0x010fe2000bf65070 */
[----:B------:R-:W2:Y:S01]  /*3c70*/  LDC R18, c[0x0][0xb20] ;  /* 0x0002c800ff127b82 */ /* 0x000ea20000000800 */
[----:B-1----:R-:W-:Y:S01]  /*3c80*/  ISETP.NE.AND P1, PT, R0, 0x1, PT ;  /* 0x000000010000780c */ /* 0x002fe20003f25270 */
[----:B------:R-:W-:-:S02]  /*3c90*/  UISETP.NE.AND.EX UP2, UPT, UR9, URZ, UPT, UP2 ;  /* 0x000000ff0900728c */ /* 0x000fc4000bf45320 */
[----:B------:R-:W-:Y:S02]  /*3ca0*/  UIADD3 UR17, UPT, UPT, UR7, 0x78, URZ ;  /* 0x0000007807117890 */ /* 0x000fe4000fffe0ff */
[----:B------:R-:W-:Y:S02]  /*3cb0*/  UPRMT UR13, UR37, 0x654, UR13 ;  /* 0x00000654250d7896 */ /* 0x000fe4000800000d */
[----:B------:R-:W1:Y:S01]  /*3cc0*/  LDC.64 R30, c[0x0][0x348] ;  /* 0x0000d200ff1e7b82 */ /* 0x000e620000000a00 */
[----:B------:R-:W-:-:S07]  /*3cd0*/  UISETP.NE.AND.EX UP3, UPT, UR5, URZ, UPT, UP3 ;  /* 0x000000ff0500728c */ /* 0x000fce000bf65330 */
[----:B------:R-:W4:Y:S08]  /*3ce0*/  LDC.64 R16, c[0x0][0xb10] ;  /* 0x0002c400ff107b82 */ /* 0x000f300000000a00 */
[----:B------:R-:W1:Y:S08]  /*3cf0*/  LDC.64 R6, c[0x0][0xb18] ;  /* 0x0002c600ff067b82 */ /* 0x000e700000000a00 */
[----:B------:R-:W1:Y:S08]  /*3d00*/  LDC.64 R4, c[0x0][0xb28] ;  /* 0x0002ca00ff047b82 */ /* 0x000e700000000a00 */
[----:B--23--:R-:W1:Y:S02]  /*3d10*/  LDC R19, c[0x0][0x374] ;  /* 0x0000dd00ff137b82 */ /* 0x00ce640000000800 */
.L_x_80:
[C---:B------:R-:W-:Y:S02]  /*3d20*/  LEA R0, R28.reuse, UR7, 0x3 ;  /* 0x000000071c007c11 */ /* 0x040fe4000f8e18ff */
[----:B------:R-:W-:Y:S02]  /*3d30*/  SHF.L.U32 R2, R27, 0x1f, RZ ;  /* 0x0000001f1b027819 */ /* 0x000fe400000006ff */
[----:B------:R-:W-:Y:S02]  /*3d40*/  LEA R20, R28, UR7, 0x4 ;  /* 0x000000071c147c11 */ /* 0x000fe4000f8e20ff */
[----:B--2---:R-:W2:Y:S02]  /*3d50*/  SYNCS.PHASECHK.TRANS64.TRYWAIT P0, [R0+URZ+0xb0], R2 ;  /* 0x0000b002000075a7 */ /* 0x004ea400080011ff */
[----:B--2---:R-:W-:Y:S05]  /*3d60*/  @!P0 BRA `(.L_x_71) ;  /* 0x0000004800c88947 */ /* 0x004fea0003800000 */
.L_x_158:
[----:B------:R-:W-:Y:S01]  /*3d70*/  ISETP.GE.AND P0, PT, R37, 0x1, PT ;  /* 0x000000012500780c */ /* 0x000fe20003f06270 */
[----:B------:R-:W3:Y:S01]  /*3d80*/  LDS.128 R20, [R20+0x140] ;  /* 0x0001400014147984 */ /* 0x000ee20000000c00 */
[----:B--2---:R-:W-:Y:S01]  /*3d90*/  VIADD R0, R0, 0xc0 ;  /* 0x000000c000007836 */ /* 0x004fe20000000000 */
[----:B------:R-:W-:Y:S01]  /*3da0*/  @!PT LDS RZ, [RZ] ;  /* 0x00000000fffff984 */ /* 0x000fe20000000800 */
[----:B------:R-:W-:Y:S01]  /*3db0*/  @!PT LDS RZ, [RZ] ;  /* 0x00000000fffff984 */ /* 0x000fe20000000800 */
[----:B------:R-:W-:Y:S01]  /*3dc0*/  @!PT LDS RZ, [RZ] ;  /* 0x00000000fffff984 */ /* 0x000fe20000000800 */
[----:B------:R-:W-:Y:S01]  /*3dd0*/  @!PT LDS RZ, [RZ] ;  /* 0x00000000fffff984 */ /* 0x000fe20000000800 */
[----:B------:R2:W-:Y:S06]  /*3de0*/  MEMBAR.ALL.CTA ;  /* 0x0000000000007992 */ /* 0x0005ec0000008000 */
[----:B--2---:R-:W2:Y:S01]  /*3df0*/  FENCE.VIEW.ASYNC.S ;  /* 0x00000000000073c6 */ /* 0x004ea20000000000 */
[----:B------:R-:W-:Y:S04]  /*3e00*/  PRMT R0, RZ, 0x654, R0 ;  /* 0x00000654ff007816 */ /* 0x000fe80000000000 */
[----:B--2---:R2:W-:Y:S01]  /*3e10*/  SYNCS.ARRIVE.TRANS64.RED.A1T0 RZ, [R0+URZ], RZ ;  /* 0x000000ff00ff79a7 */ /* 0x0045e200081004ff */
[----:B---3--:R-:W-:Y:S11]  /*3e20*/  LOP3.LUT P3, RZ, R22, 0x1, RZ, 0xc0, !PT ;  /* 0x0000000116ff7812 */ /* 0x008ff6000786c0ff */
[----:B------:R-:W-:Y:S02]  /*3e30*/  @!UPT UIADD3 URZ, UPT, UPT, URZ, URZ, URZ ;  /* 0x000000fffffff290 */ /* 0x000fe4000fffe0ff */
[----:B------:R-:W-:Y:S02]  /*3e40*/  @P3 MOV R11, R20 ;  /* 0x00000014000b3202 */ /* 0x000fe40000000f00 */
[----:B------:R-:W-:Y:S01]  /*3e50*/  @P3 LOP3.LUT R10, R21, 0xffff, RZ, 0xc0, !PT ;  /* 0x0000ffff150a3812 */ /* 0x000fe200078ec0ff */
[----:B--2---:R-:W-:Y:S06]  /*3e60*/  @!P0 BRA `(.L_x_72) ;  /* 0x0000000000a48947 */ /* 0x004fec0003800000 */
[-C--:B-1----:R-:W-:Y:S01]  /*3e70*/  IMAD.HI.U32 R0, R19, R7.reuse, RZ ;  /* 0x0000000713007227 */ /* 0x082fe200078e00ff */
[----:B------:R-:W-:Y:S02]  /*3e80*/  ISETP.NE.AND P0, PT, R6, 0x1, PT ;  /* 0x000000010600780c */ /* 0x000fe40003f05270 */
[----:B------:R-:W-:Y:S01]  /*3e90*/  ISETP.NE.AND P2, PT, R37, 0x1, PT ;  /* 0x000000012500780c */ /* 0x000fe20003f45270 */
[----:B----4-:R-:W-:Y:S01]  /*3ea0*/  IMAD.HI.U32 R9, R24, R16, RZ ;  /* 0x0000001018097227 */ /* 0x010fe200078e00ff */
[----:B------:R-:W-:Y:S02]  /*3eb0*/  SHF.R.U32.HI R0, RZ, R18, R0 ;  /* 0x00000012ff007219 */ /* 0x000fe40000011600 */
[----:B------:R-:W-:Y:S01]  /*3ec0*/  ISETP.NE.AND P4, PT, R3, 0x1, PT ;  /* 0x000000010300780c */ /* 0x000fe20003f85270 */
[----:B------:R-:W-:Y:S01]  /*3ed0*/  IMAD.HI.U32 R13, R10, R7, RZ ;  /* 0x000000070a0d7227 */ /* 0x000fe200078e00ff */
[----:B------:R-:W-:Y:S02]  /*3ee0*/  SHF.R.U32.HI R9, RZ, R17, R9 ;  /* 0x00000011ff097219 */ /* 0x000fe40000011609 */
[----:B------:R-:W-:Y:S01]  /*3ef0*/  SEL R0, R19, R0, !P0 ;  /* 0x0000000013007207 */ /* 0x000fe20004000000 */
[----:B------:R-:W-:Y:S01]  /*3f00*/  IMAD.HI.U32 R12, R11, R16, RZ ;  /* 0x000000100b0c7227 */ /* 0x000fe200078e00ff */
[----:B------:R-:W-:Y:S03]  /*3f10*/  SEL R9, R24, R9, !P4 ;  /* 0x0000000918097207 */ /* 0x000fe60006000000 */
[-C--:B------:R-:W-:Y:S01]  /*3f20*/  IMAD.HI.U32 R8, R0, R4.reuse, RZ ;  /* 0x0000000400087227 */ /* 0x080fe200078e00ff */
[----:B------:R-:W-:Y:S03]  /*3f30*/  SHF.R.U32.HI R12, RZ, R17, R12 ;  /* 0x00000011ff0c7219 */ /* 0x000fe6000001160c */
[----:B------:R-:W-:Y:S01]  /*3f40*/  IMAD.HI.U32 R2, R9, R4, RZ ;  /* 0x0000000409027227 */ /* 0x000fe200078e00ff */
[-C--:B------:R-:W-:Y:S02]  /*3f50*/  @P2 SHF.R.U32.HI R0, RZ, R5.reuse, R8 ;  /* 0x00000005ff002219 */ /* 0x080fe40000011608 */
[----:B------:R-:W-:Y:S02]  /*3f60*/  SHF.R.U32.HI R8, RZ, R18, R13 ;  /* 0x00000012ff087219 */ /* 0x000fe4000001160d */
[----:B------:R-:W-:Y:S01]  /*3f70*/  @P2 SHF.R.U32.HI R9, RZ, R5, R2 ;  /* 0x00000005ff092219 */ /* 0x000fe20000011602 */
[----:B------:R-:W-:Y:S01]  /*3f80*/  IMAD R0, R37, R0, RZ ;  /* 0x0000000025007224 */ /* 0x000fe200078e02ff */
[----:B------:R-:W-:Y:S02]  /*3f90*/  SEL R8, R10, R8, !P0 ;  /* 0x000000080a087207 */ /* 0x000fe40004000000 */
[----:B------:R-:W-:Y:S01]  /*3fa0*/  SEL R2, R11, R12, !P4 ;  /* 0x0000000c0b027207 */ /* 0x000fe20006000000 */
[C---:B------:R-:W-:Y:S01]  /*3fb0*/  IMAD R12, R37.reuse, R9, RZ ;  /* 0x00000009250c7224 */ /* 0x040fe200078e02ff */
[C---:B------:R-:W-:Y:S01]  /*3fc0*/  ISETP.GE.AND P0, PT, R8.reuse, R0, PT ;  /* 0x000000000800720c */ /* 0x040fe20003f06270 */
[----:B------:R-:W-:Y:S03]  /*3fd0*/  IMAD.HI.U32 R0, R8, R4, RZ ;  /* 0x0000000408007227 */ /* 0x000fe600078e00ff */
[----:B------:R-:W-:Y:S02]  /*3fe0*/  ISETP.GE.OR P0, PT, R2, R12, P0 ;  /* 0x0000000c0200720c */ /* 0x000fe40000706670 */
[-C--:B------:R-:W-:Y:S04]  /*3ff0*/  SHF.R.U32.HI R0, RZ, R5.reuse, R0 ;  /* 0x00000005ff007219 */ /* 0x080fe80000011600 */
[----:B------:R-:W-:Y:S05]  /*4000*/  SEL R13, R8, R0, !P2 ;  /* 0x00000000080d7207 */ /* 0x000fea0005000000 */
[----:B------:R-:W-:Y:S02]  /*4010*/  IMAD.MOV R12, RZ, RZ, -R13 ;  /* 0x000000ffff0c7224 */ /* 0x000fe400078e0a0d */
[C---:B------:R-:W-:Y:S04]  /*4020*/  @!P0 IMAD.HI.U32 R0, R2.reuse, R4, RZ ;  /* 0x0000000402008227 */ /* 0x040fe800078e00ff */
[----:B------:R-:W-:Y:S01]  /*4030*/  IMAD R12, R37, R12, R8 ;  /* 0x0000000c250c7224 */ /* 0x000fe200078e0208 */
[----:B------:R-:W-:Y:S04]  /*4040*/  @!P0 SHF.R.U32.HI R0, RZ, R5, R0 ;  /* 0x00000005ff008219 */ /* 0x000fe80000011600 */
[----:B------:R-:W-:Y:S04]  /*4050*/  @!P0 SEL R0, R2, R0, !P2 ;  /* 0x0000000002008207 */ /* 0x000fe80005000000 */
[----:B------:R-:W-:Y:S01]  /*4060*/  @!P0 IADD3 R13, PT, PT, R13, -R0, RZ ;  /* 0x800000000d0d8210 */ /* 0x000fe20007ffe0ff */
[----:B------:R-:W-:Y:S01]  /*4070*/  @!P0 IMAD R0, R9, R12, R0 ;  /* 0x0000000c09008224 */ /* 0x000fe200078e0200 */
[----:B------:R-:W-:Y:S01]  /*4080*/  IADD3 R9, PT, PT, -R8, RZ, RZ ;  /* 0x000000ff08097210 */ /* 0x000fe20007ffe1ff */
[--C-:B------:R-:W-:Y:S02]  /*4090*/  IMAD.MOV R12, RZ, RZ, -R2.reuse ;  /* 0x000000ffff0c7224 */ /* 0x100fe400078e0a02 */
[----:B------:R-:W-:Y:S02]  /*40a0*/  @!P0 IMAD R8, R13, R37, R2 ;  /* 0x000000250d088224 */ /* 0x000fe400078e0202 */
[----:B------:R-:W-:Y:S02]  /*40b0*/  @!P0 IMAD.MOV.U32 R2, RZ, RZ, R0 ;  /* 0x000000ffff028224 */ /* 0x000fe400078e0000 */
[----:B------:R-:W-:Y:S02]  /*40c0*/  IMAD R11, R3, R12, R11 ;  /* 0x0000000c030b7224 */ /* 0x000fe400078e020b */
[----:B------:R-:W-:Y:S02]  /*40d0*/  IMAD R10, R6, R9, R10 ;  /* 0x00000009060a7224 */ /* 0x000fe400078e020a */
[----:B------:R-:W-:Y:S02]  /*40e0*/  IMAD R11, R2, R3, R11 ;  /* 0x00000003020b7224 */ /* 0x000fe400078e020b */
[----:B------:R-:W-:Y:S02]  /*40f0*/  IMAD R10, R8, R6, R10 ;  /* 0x00000006080a7224 */ /* 0x000fe400078e020a */
.L_x_72:
[----:B------:R-:W-:Y:S05]  /*4100*/  BRA.U UP1, `(.L_x_73) ;  /* 0x0000000101107547 */ /* 0x000fea000b800000 */
[----:B------:R-:W-:Y:S04]  /*4110*/  MOV R2, UR6 ;  /* 0x0000000600027c02 */ /* 0x000fe80008000f00 */
[----:B------:R-:W-:Y:S04]  /*4120*/  SHF.L.U32 R2, R2, 0x1f, RZ ;  /* 0x0000001f02027819 */ /* 0x000fe800000006ff */
[----:B------:R-:W2:Y:S02]  /*4130*/  SYNCS.PHASECHK.TRANS64.TRYWAIT P0, [UR7+0xa8], R2 ;  /* 0x0000a802ff0075a7 */ /* 0x000ea40008001107 */
[----:B--2---:R-:W-:Y:S05]  /*4140*/  @!P0 BRA `(.L_x_74) ;  /* 0x0000004400e48947 */ /* 0x004fea0003800000 */
.L_x_73:
[----:B------:R-:W-:Y:S02]  /*4150*/  R2UR UR27, R15 ;  /* 0x000000000f1b72ca */ /* 0x000fe400000e0000 */
[----:B------:R-:W-:Y:S02]  /*4160*/  R2UR UR26, R14 ;  /* 0x000000000e1a72ca */ /* 0x000fe400000e0000 */
[----:B------:R-:W-:Y:S02]  /*4170*/  ISETP.NE.U32.AND P2, PT, RZ, UR4, PT ;  /* 0x00000004ff007c0c */ /* 0x000fe4000bf45070 */
[----:B------:R-:W-:Y:S02]  /*4180*/  SHF.L.U32 R14, R29, 0x1f, RZ ;  /* 0x0000001f1d0e7819 */ /* 0x000fe400000006ff */
[----:B------:R-:W-:Y:S05]  /*4190*/  ISETP.NE.AND.EX P2, PT, RZ, UR5, PT, P2 ;  /* 0x00000005ff007c0c */ /* 0x000fea000bf45320 */
[----:B------:R-:W-:Y:S02]  /*41a0*/  USHF.L.U32 UR27, UR27, 0x7, URZ ;  /* 0x000000071b1b7899 */ /* 0x000fe400080006ff */
[----:B------:R-:W-:Y:S01]  /*41b0*/  UIMAD UR26, UR26, 0x60, URZ ;  /* 0x000000601a1a78a4 */ /* 0x000fe2000f8e02ff */
[----:B------:R-:W-:Y:S11]  /*41c0*/  BRA.U !UP3, `(.L_x_75) ;  /* 0x000000010b347547 */ /* 0x000ff6000b800000 */
[----:B------:R-:W-:Y:S01]  /*41d0*/  UPLOP3.LUT UP0, UPT, UPT, UPT, UP2, 0x80, 0x8 ;  /* 0x000000000008789c */ /* 0x000fe20003f0f020 */
[----:B--2---:R-:W-:Y:S02]  /*41e0*/  HFMA2 R0, -RZ, RZ, 0, 5.9604644775390625e-08 ;  /* 0x00000001ff007431 */ /* 0x004fe400000001ff */
[----:B------:R-:W-:Y:S03]  /*41f0*/  IMAD.MOV.U32 R88, RZ, RZ, 0x1 ;  /* 0x00000001ff587424 */ /* 0x000fe600078e00ff */
[----:B------:R-:W-:Y:S05]  /*4200*/  PLOP3.LUT P0, PT, PT, PT, UP0, 0x80, 0x8 ;  /* 0x000000000008781c */ /* 0x000fea0003f0f008 */
[----:B------:R-:W2:Y:S01]  /*4210*/  @UP0 LDCU.64 UR10, c[0x0][0x888] ;  /* 0x00011100ff0a07ac */ /* 0x000ea20008000a00 */
[----:B------:R-:W-:Y:S07]  /*4220*/  @UP0 UIMAD UR8, UR36, UR4, URZ ;  /* 0x00000004240802a4 */ /* 0x000fee000f8e02ff */
[----:B------:R-:W-:Y:S01]  /*4230*/  @!P0 PRMT R88, R0, 0x7610, R88 ;  /* 0x0000761000588816 */ /* 0x000fe20000000058 */
[----:B--2---:R-:W-:Y:S03]  /*4240*/  @UP0 UIMAD.WIDE UR10, UR8, 0x4, UR10 ;  /* 0x00000004080a08a5 */ /* 0x004fe6000f8e020a */
[----:B------:R-:W2:Y:S03]  /*4250*/  @!UP0 LDCU UR8, c[0x0][0x880] ;  /* 0x00011000ff0887ac */ /* 0x000ea60008000800 */
[----:B------:R-:W-:Y:S01]  /*4260*/  IMAD.U32 R8, RZ, RZ, UR10 ;  /* 0x0000000aff087e24 */ /* 0x000fe2000f8e00ff */
[----:B------:R-:W-:Y:S05]  /*4270*/  MOV R9, UR11 ;  /* 0x0000000b00097c02 */ /* 0x000fea0008000f00 */
[----:B-----5:R3:W5:Y:S02]  /*4280*/  @P0 LDG.E R49, desc[UR46][R8.64] ;  /* 0x0000002e08310981 */ /* 0x020764000c1e1900 */
[----:B--23--:R-:W-:Y:S07]  /*4290*/  @!P0 IMAD.U32 R49, RZ, RZ, UR8 ;  /* 0x00000008ff318e24 */ /* 0x00cfee000f8e00ff */
.L_x_75:
[----:B-----5:R-:W-:Y:S01]  /*42a0*/  @!P2 FSETP.EQ.AND P0, PT, R49, RZ, PT ;  /* 0x000000ff3100a20b */ /* 0x020fe20003f02000 */
[----:B------:R-:W-:Y:S01]  /*42b0*/  @!UPT UIADD3 URZ, UPT, UPT, URZ, URZ, URZ ;  /* 0x000000fffffff290 */ /* 0x000fe2000fffe0ff */
[----:B------:R-:W-:Y:S11]  /*42c0*/  @!P2 BRA `(.L_x_76) ;  /* 0x000000000014a947 */ /* 0x000ff60003800000 */
[----:B------:R-:W-:Y:S02]  /*42d0*/  LOP3.LUT P2, RZ, R88, 0xff, RZ, 0xc0, !PT ;  /* 0x000000ff58ff7812 */ /* 0x000fe4000784c0ff */
[----:B------:R-:W-:Y:S04]  /*42e0*/  PLOP3.LUT P0, PT, PT, PT, UP0, 0x80, 0x8 ;  /* 0x000000000008781c */ /* 0x000fe80003f0f008 */
[----:B------:R-:W-:Y:S07]  /*42f0*/  PLOP3.LUT P0, PT, P0, PT, PT, 0x8, 0x80 ;  /* 0x000000000080781c */ /* 0x000fee000070e170 */
[----:B------:R-:W-:Y:S11]  /*4300*/  @P2 FSETP.EQ.AND P0, PT, R49, RZ, PT ;  /* 0x000000ff3100220b */ /* 0x000ff60003f02000 */
[----:B------:R-:W-:Y:S02]  /*4310*/  @!UPT UIADD3 URZ, UPT, UPT, URZ, URZ, URZ ;  /* 0x000000fffffff290 */ /* 0x000fe4000fffe0ff */
.L_x_76:
[----:B------:R-:W3:Y:S01]  /*4320*/  SYNCS.PHASECHK.TRANS64.TRYWAIT P2, [UR7+0x88], R14 ;  /* 0x0000880eff0075a7 */ /* 0x000ee20008041107 */
[----:B------:R-:W-:Y:S04]  /*4330*/  ELECT P4, URZ, PT ;  /* 0x0000000000ff782f */ /* 0x000fe80003880000 */
[----:B------:R-:W-:Y:S11]  /*4340*/  PLOP3.LUT P4, PT, P0, P4, PT, 0xf2, 0x2f ;  /* 0x00000000002f781c */ /* 0x000ff60000789e72 */
[----:B------:R-:W-:Y:S02]  /*4350*/  @!UPT UIADD3 URZ, UPT, UPT, URZ, URZ, URZ ;  /* 0x000000fffffff290 */ /* 0x000fe4000fffe0ff */
[----:B-1----:R-:W-:Y:S05]  /*4360*/  @!P4 IADD3 R8, P0, PT, R30, 0x580, RZ ;  /* 0x000005801e08c810 */ /* 0x002fea0007f1e0ff */
[----:B--2---:R-:W-:Y:S01]  /*4370*/  @!P4 IMAD.X R2, RZ, RZ, R31, P0 ;  /* 0x000000ffff02c224 */ /* 0x004fe200000e061f */
[----:B---3--:R-:W-:Y:S07]  /*4380*/  @!P2 BRA `(.L_x_77) ;  /* 0x00000044006ca947 */ /* 0x008fee0003800000 */
.L_x_161:
[----:B------:R-:W-:Y:S01]  /*4390*/  @!P4 R2UR UR8, R2 ;  /* 0x000000000208c2ca */ /* 0x000fe200000e0000 */
[----:B------:R-:W-:Y:S01]  /*43a0*/  VOTEU.ALL UP1, P4 ;  /* 0x0000000000ff7886 */ /* 0x000fe20002020000 */
[----:B------:R-:W-:Y:S01]  /*43b0*/  @!P4 R2UR UR9, R8 ;  /* 0x000000000809c2ca */ /* 0x000fe200000e0000 */
[----:B-1----:R-:W-:Y:S01]  /*43c0*/  @!P4 IMAD.MOV.U32 R0, RZ, RZ, 0x2000 ;  /* 0x00002000ff00c424 */ /* 0x002fe200078e00ff */
[----:B------:R-:W-:Y:S01]  /*43d0*/  UMOV UR10, 0x0 ;  /* 0x00000000000a7882 */ /* 0x000fe20000000000 */
[----:B------:R-:W-:Y:S01]  /*43e0*/  UMOV UR11, 0x10000000 ;  /* 0x10000000000b7882 */ /* 0x000fe20000000000 */
[----:B------:R-:W-:Y:S01]  /*43f0*/  @!UP1 UIADD3 UR24, UPT, UPT, UR7, 0x200, URZ ;  /* 0x0000020007189890 */ /* 0x000fe2000fffe0ff */
[----:B------:R-:W-:Y:S01]  /*4400*/  VOTEU.ALL UP1, P4 ;  /* 0x0000000000ff7886 */ /* 0x000fe20002020000 */
[----:B------:R-:W-:Y:S05]  /*4410*/  UMOV UR28, UR36 ;  /* 0x00000024001c7c82 */ /* 0x000fea0008000000 */
[----:B------:R-:W-:Y:S01]  /*4420*/  IMAD.U32 R9, RZ, RZ, UR8 ;  /* 0x00000008ff097e24 */ /* 0x000fe2000f8e00ff */
[----:B------:R-:W-:Y:S01]  /*4430*/  UPRMT UR8, UR37, 0x654, UR25 ;  /* 0x0000065425087896 */ /* 0x000fe20008000019 */
[----:B------:R-:W-:Y:S03]  /*4440*/  IMAD.U32 R8, RZ, RZ, UR9 ;  /* 0x00000009ff087e24 */ /* 0x000fe6000f8e00ff */
[----:B------:R-:W-:Y:S02]  /*4450*/  @!P4 R2UR UR15, R9 ;  /* 0x00000000090fc2ca */ /* 0x000fe400000e0000 */
[----:B------:R-:W-:Y:S02]  /*4460*/  @!P4 R2UR UR14, R8 ;  /* 0x00000000080ec2ca */ /* 0x000fe400000e0000 */
[----:B------:R-:W-:Y:S05]  /*4470*/  @!P4 IADD3 R8, P0, PT, R30, 0x580, RZ ;  /* 0x000005801e08c810 */ /* 0x000fea0007f1e0ff */
[----:B------:R-:W-:Y:S06]  /*4480*/  @!P4 IMAD.X R2, RZ, RZ, R31, P0 ;  /* 0x000000ffff02c224 */ /* 0x000fec00000e061f */
[----:B------:R1:W-:Y:S01]  /*4490*/  @!UP1 UTMALDG.3D [UR24], [UR14], desc[UR10] ;  /* 0x00000a180e0095b4 */ /* 0x0003e20008011000 */
[----:B------:R1:W-:Y:S01]  /*44a0*/  @!P4 SYNCS.ARRIVE.TRANS64.RED.A0TR RZ, [UR7+0x70], R0 ;  /* 0x00007000ffffc9a7 */ /* 0x0003e20008300407 */
[----:B------:R-:W-:Y:S01]  /*44b0*/  SYNCS.ARRIVE.TRANS64.RED.A1T0 RZ, [UR8], RZ ;  /* 0x000000ffffff79a7 */ /* 0x000fe20008100408 */
[----:B------:R-:W2:Y:S02]  /*44c0*/  SYNCS.PHASECHK.TRANS64.TRYWAIT P2, [UR7+0x90], R14 ;  /* 0x0000900eff0075a7 */ /* 0x000ea40008041107 */
[----:B-12---:R-:W-:Y:S05]  /*44d0*/  @!P2 BRA `(.L_x_78) ;  /* 0x000000440030a947 */ /* 0x006fea0003800000 */
.L_x_163:
[----:B------:R-:W2:Y:S01]  /*44e0*/  LDC.64 R12, c[0x0][0xb18] ;  /* 0x0002c600ff0c7b82 */ /* 0x000ea20000000a00 */
[----:B------:R-:W-:Y:S01]  /*44f0*/  @!P4 R2UR UR8, R2 ;  /* 0x000000000208c2ca */ /* 0x000fe200000e0000 */
[----:B------:R-:W-:Y:S01]  /*4500*/  VOTEU.ALL UP1, P4 ;  /* 0x0000000000ff7886 */ /* 0x000fe20002020000 */
[----:B------:R-:W-:Y:S01]  /*4510*/  @!P4 R2UR UR9, R8 ;  /* 0x000000000809c2ca */ /* 0x000fe200000e0000 */
[----:B-1----:R-:W-:Y:S01]  /*4520*/  @!P4 IMAD.MOV.U32 R0, RZ, RZ, 0x2000 ;  /* 0x00002000ff00c424 */ /* 0x002fe200078e00ff */
[----:B------:R-:W-:Y:S03]  /*4530*/  UMOV UR10, 0x0 ;  /* 0x00000000000a7882 */ /* 0x000fe60000000000 */
[----:B------:R-:W1:Y:S01]  /*4540*/  @!P1 LDC R2, c[0x0][0xb0c] ;  /* 0x0002c300ff029b82 */ /* 0x000e620000000800 */
[----:B------:R-:W-:Y:S01]  /*4550*/  @!UP1 UIADD3 UR18, UPT, UPT, UR26, 0x20, URZ ;  /* 0x000000201a129890 */ /* 0x000fe2000fffe0ff */
[----:B------:R-:W-:Y:S01]  /*4560*/  @P3 SHF.R.U32.HI R26, RZ, 0x10, R21 ;  /* 0x00000010ff1a3819 */ /* 0x000fe20000011615 */
[----:B------:R-:W-:Y:S01]  /*4570*/  @!UP1 UIADD3 UR16, UPT, UPT, UR7, 0x2200, URZ ;  /* 0x0000220007109890 */ /* 0x000fe2000fffe0ff */
[----:B------:R-:W-:Y:S01]  /*4580*/  VIADD R28, R28, 0x1 ;  /* 0x000000011c1c7836 */ /* 0x000fe20000000000 */
[----:B------:R-:W-:Y:S01]  /*4590*/  VOTEU.ALL UP1, P4 ;  /* 0x0000000000ff7886 */ /* 0x000fe20002020000 */
[----:B------:R-:W-:Y:S01]  /*45a0*/  UMOV UR11, 0x10000000 ;  /* 0x10000000000b7882 */ /* 0x000fe20000000000 */
[----:B------:R-:W-:Y:S01]  /*45b0*/  UMOV UR19, UR27 ;  /* 0x0000001b00137c82 */ /* 0x000fe20008000000 */
[----:B------:R-:W-:Y:S01]  /*45c0*/  IMAD.U32 R9, RZ, RZ, UR8 ;  /* 0x00000008ff097e24 */ /* 0x000fe2000f8e00ff */
[----:B------:R-:W-:Y:S01]  /*45d0*/  UMOV UR20, UR36 ;  /* 0x0000002400147c82 */ /* 0x000fe20008000000 */
[----:B------:R-:W-:Y:S01]  /*45e0*/  IMAD.U32 R8, RZ, RZ, UR9 ;  /* 0x00000009ff087e24 */ /* 0x000fe2000f8e00ff */
[----:B------:R-:W-:Y:S02]  /*45f0*/  UPRMT UR8, UR37, 0x654, UR17 ;  /* 0x0000065425087896 */ /* 0x000fe40008000011 */
[----:B------:R-:W-:Y:S02]  /*4600*/  @!P4 R2UR UR15, R9 ;  /* 0x00000000090fc2ca */ /* 0x000fe400000e0000 */
[----:B------:R-:W-:Y:S02]  /*4610*/  @!P4 R2UR UR14, R8 ;  /* 0x00000000080ec2ca */ /* 0x000fe400000e0000 */
[----:B------:R-:W3:Y:S11]  /*4620*/  LDC.64 R8, c[0x0][0xb10] ;  /* 0x0002c400ff087b82 */ /* 0x000ef60000000a00 */
[----:B------:R1:W-:Y:S01]  /*4630*/  @!UP1 UTMALDG.3D [UR16], [UR14], desc[UR10] ;  /* 0x00000a100e0095b4 */ /* 0x0003e20008011000 */
[----:B------:R5:W-:Y:S01]  /*4640*/  @!P4 SYNCS.ARRIVE.TRANS64.RED.A0TR RZ, [UR7+0x78], R0 ;  /* 0x00007800ffffc9a7 */ /* 0x000be20008300407 */
[C---:B---3--:R-:W-:Y:S01]  /*4650*/  @!P1 IMAD.HI.U32 R8, R11.reuse, R8, RZ ;  /* 0x000000080b089227 */ /* 0x048fe200078e00ff */
[----:B--2---:R-:W-:Y:S02]  /*4660*/  @!P1 ISETP.NE.AND P0, PT, R12, 0x1, PT ;  /* 0x000000010c00980c */ /* 0x004fe40003f05270 */
[----:B-1----:R-:W-:Y:S01]  /*4670*/  @!P1 ISETP.NE.AND P2, PT, R2, 0x1, PT ;  /* 0x000000010200980c */ /* 0x002fe20003f45270 */
[----:B------:R-:W-:Y:S01]  /*4680*/  SYNCS.ARRIVE.TRANS64.RED.A1T0 RZ, [UR8], RZ ;  /* 0x000000ffffff79a7 */ /* 0x000fe20008100408 */
[C---:B------:R-:W-:Y:S01]  /*4690*/  @!P1 IMAD.HI.U32 R13, R10.reuse, R13, RZ ;  /* 0x0000000d0a0d9227 */ /* 0x040fe200078e00ff */
[----:B------:R-:W-:Y:S04]  /*46a0*/  @!P1 SHF.R.U32.HI R8, RZ, R9, R8 ;  /* 0x00000009ff089219 */ /* 0x000fe80000011608 */
[----:B------:R-:W-:Y:S01]  /*46b0*/  @!P1 SEL R8, R11, R8, !P2 ;  /* 0x000000080b089207 */ /* 0x000fe20005000000 */
[----:B------:R-:W1:Y:S01]  /*46c0*/  SYNCS.PHASECHK.TRANS64.TRYWAIT P5, [UR7+0x98], R14 ;  /* 0x0000980eff0075a7 */ /* 0x000e6200080a1107 */
[----:B-----5:R-:W2:Y:S02]  /*46d0*/  @!P1 LDC R0, c[0x0][0xb20] ;  /* 0x0002c800ff009b82 */ /* 0x020ea40000000800 */
[----:B--2---:R-:W-:Y:S04]  /*46e0*/  @!P1 SHF.R.U32.HI R0, RZ, R0, R13 ;  /* 0x00000000ff009219 */ /* 0x004fe8000001160d */
[----:B------:R-:W-:Y:S05]  /*46f0*/  @!P1 SEL R9, R10, R0, !P0 ;  /* 0x000000000a099207 */ /* 0x000fea0004000000 */
[----:B------:R-:W-:Y:S02]  /*4700*/  @!P1 IMAD.IADD R0, R9, 0x1, -R8 ;  /* 0x0000000109009824 */ /* 0x000fe400078e0a08 */
[----:B------:R-:W-:Y:S02]  /*4710*/  @!P1 IMAD.IADD R8, R8, 0x1, -R9 ;  /* 0x0000000108089824 */ /* 0x000fe400078e0a09 */
[----:B------:R-:W-:Y:S02]  /*4720*/  @!P1 IMAD R11, R0, R2, R11 ;  /* 0x00000002000b9224 */ /* 0x000fe400078e020b */
[----:B------:R-:W-:Y:S01]  /*4730*/  @!P1 IMAD R10, R8, R12, R10 ;  /* 0x0000000c080a9224 */ /* 0x000fe200078e020a */
[----:B-1----:R-:W-:Y:S06]  /*4740*/  @!P5 BRA `(.L_x_79) ;  /* 0x0000004000acd947 */ /* 0x002fec0003800000 */
.L_x_165:
[----:B------:R-:W-:Y:S01]  /*4750*/  @!P4 IADD3 R2, P0, PT, R30, 0x580, RZ ;  /* 0x000005801e02c810 */ /* 0x000fe20007f1e0ff */
[----:B------:R-:W-:Y:S01]  /*4760*/  VOTEU.ALL UP1, P4 ;  /* 0x0000000000ff7886 */ /* 0x000fe20002020000 */
[----:B------:R-:W-:Y:S01]  /*4770*/  UMOV UR18, 0x0 ;  /* 0x0000000000127882 */ /* 0x000fe20000000000 */
[----:B------:R-:W-:Y:S01]  /*4780*/  UMOV UR19, 0x10000000 ;  /* 0x1000000000137882 */ /* 0x000fe20000000000 */
[----:B------:R-:W-:Y:S01]  /*4790*/  @!P4 R2UR UR9, R2 ;  /* 0x000000000209c2ca */ /* 0x000fe200000e0000 */
[----:B-1----:R-:W-:Y:S01]  /*47a0*/  @!P4 IMAD.X R0, RZ, RZ, R31, P0 ;  /* 0x000000ffff00c224 */ /* 0x002fe200000e061f */
[----:B------:R-:W-:Y:S01]  /*47b0*/  @!UP1 UIADD3 UR10, UPT, UPT, UR26, 0x40, URZ ;  /* 0x000000401a0a9890 */ /* 0x000fe2000fffe0ff */
[----:B------:R-:W-:Y:S01]  /*47c0*/  ISETP.NE.AND P0, PT, R28, 0x2, PT ;  /* 0x000000021c00780c */ /* 0x000fe20003f05270 */
[----:B------:R-:W-:Y:S01]  /*47d0*/  UMOV UR11, UR27 ;  /* 0x0000001b000b7c82 */ /* 0x000fe20008000000 */
[----:B------:R-:W-:Y:S01]  /*47e0*/  UMOV UR12, UR36 ;  /* 0x00000024000c7c82 */ /* 0x000fe20008000000 */
[----:B------:R-:W-:Y:S01]  /*47f0*/  @!P4 R2UR UR8, R0 ;  /* 0x000000000008c2ca */ /* 0x000fe200000e0000 */
[----:B------:R-:W-:Y:S01]  /*4800*/  IMAD.IADD R14, R10, 0x1, R86 ;  /* 0x000000010a0e7824 */ /* 0x000fe200078e0256 */
[----:B------:R-:W-:Y:S01]  /*4810*/  @P3 R2UR UR36, R26 ;  /* 0x000000001a2432ca */ /* 0x000fe200000e0000 */
[----:B------:R-:W-:Y:S01]  /*4820*/  IMAD.IADD R15, R11, 0x1, R87 ;  /* 0x000000010b0f7824 */ /* 0x000fe200078e0257 */
[----:B------:R-:W-:Y:S02]  /*4830*/  SEL R0, RZ, 0x1, P0 ;  /* 0x00000001ff007807 */ /* 0x000fe40000000000 */
[----:B------:R-:W-:Y:S01]  /*4840*/  LOP3.LUT R29, R29, 0x1, RZ, 0x3c, !PT ;  /* 0x000000011d1d7812 */ /* 0x000fe200078e3cff */
[----:B------:R-:W-:Y:S01]  /*4850*/  IMAD.U32 R8, RZ, RZ, UR9 ;  /* 0x00000009ff087e24 */ /* 0x000fe2000f8e00ff */
[----:B------:R-:W-:Y:S01]  /*4860*/  @!UP1 UIADD3 UR9, UPT, UPT, UR7, 0x80, URZ ;  /* 0x0000008007099890 */ /* 0x000fe2000fffe0ff */
[----:B------:R-:W-:Y:S02]  /*4870*/  LOP3.LUT R27, R27, R0, RZ, 0x3c, !PT ;  /* 0x000000001b1b7212 */ /* 0x000fe400078e3cff */
[----:B------:R-:W-:Y:S02]  /*4880*/  SEL R28, R28, RZ, P0 ;  /* 0x000000ff1c1c7207 */ /* 0x000fe40000000000 */
[----:B------:R-:W-:Y:S01]  /*4890*/  IMAD.U32 R9, RZ, RZ, UR8 ;  /* 0x00000008ff097e24 */ /* 0x000fe2000f8e00ff */
[----:B------:R-:W-:Y:S01]  /*48a0*/  @!P4 R2UR UR14, R8 ;  /* 0x00000000080ec2ca */ /* 0x000fe200000e0000 */
[----:B------:R-:W-:Y:S01]  /*48b0*/  @!UP1 UIADD3 UR8, UPT, UPT, UR7, 0x4200, URZ ;  /* 0x0000420007089890 */ /* 0x000fe2000fffe0ff */
[----:B------:R-:W-:Y:S02]  /*48c0*/  VOTEU.ALL UP1, P4 ;  /* 0x0000000000ff7886 */ /* 0x000fe40002020000 */
[----:B------:R-:W-:Y:S11]  /*48d0*/  @!P4 R2UR UR15, R9 ;  /* 0x00000000090fc2ca */ /* 0x000ff600000e0000 */
[----:B------:R-:W-:Y:S02]  /*48e0*/  @!UPT UIADD3 URZ, UPT, UPT, URZ, URZ, URZ ;  /* 0x000000fffffff290 */ /* 0x000fe4000fffe0ff */
[----:B------:R2:W-:Y:S01]  /*48f0*/  @!UP1 UTMALDG.3D [UR8], [UR14], desc[UR18] ;  /* 0x000012080e0095b4 */ /* 0x0005e20008011000 */
[----:B------:R2:W-:Y:S01]  /*4900*/  @!P4 SYNCS.ARRIVE.TRANS64.RED.A0TR RZ, [UR7+0x80], R25 ;  /* 0x00008019ffffc9a7 */ /* 0x0005e20008300407 */
[----:B------:R-:W-:Y:S01]  /*4910*/  UPLOP3.LUT UP1, UPT, UPT, UPT, UPT, 0x80, 0x8 ;  /* 0x000000000008789c */ /* 0x000fe20003f2f070 */
[----:B------:R-:W-:Y:S01]  /*4920*/  SYNCS.ARRIVE.TRANS64.RED.A1T0 RZ, [UR13], RZ ;  /* 0x000000ffffff79a7 */ /* 0x000fe2000810040d */
[----:B------:R-:W-:Y:S09]  /*4930*/  @P3 BRA `(.L_x_80) ;  /* 0xfffffff000f83947 */ /* 0x000ff2000383ffff */
[----:B------:R-:W-:-:S04]  /*4940*/  SHF.L.U32 R2, R29, 0x1f, RZ ;  /* 0x0000001f1d027819 */ /* 0x000fc800000006ff */
[----:B------:R-:W1:Y:S02]  /*4950*/  SYNCS.PHASECHK.TRANS64.TRYWAIT P0, [UR7+0x88], R2 ;  /* 0x00008802ff0075a7 */ /* 0x000e640008001107 */
[----:B-1----:R-:W-:Y:S05]  /*4960*/  @!P0 BRA `(.L_x_81) ;  /* 0x00000040003c8947 */ /* 0x002fea0003800000 */
.L_x_167:
[----:B------:R-:W3:Y:S02]  /*4970*/  SYNCS.PHASECHK.TRANS64.TRYWAIT P0, [UR7+0x90], R2 ;  /* 0x00009002ff0075a7 */ /* 0x000ee40008001107 */
[----:B---3--:R-:W-:Y:S05]  /*4980*/  @!P0 BRA `(.L_x_82) ;  /* 0x00000040004c8947 */ /* 0x008fea0003800000 */
.L_x_169:
[----:B-1----:R-:W-:-:S07]  /*4990*/  MOV R0, UR7 ;  /* 0x0000000700007c02 */ /* 0x002fce0008000f00 */
.L_x_83:
[----:B-1----:R-:W-:-:S04]  /*49a0*/  SHF.L.U32 R2, R29, 0x1f, RZ ;  /* 0x0000001f1d027819 */ /* 0x002fc800000006ff */
[----:B------:R1:W3:Y:S03]  /*49b0*/  SYNCS.PHASECHK.TRANS64.TRYWAIT P0, [R0+URZ+0x98], R2 ;  /* 0x00009802000075a7 */ /* 0x0002e600080011ff */
[----:B---3--:R-:W-:Y:S05]  /*49c0*/  @!P0 NANOSLEEP.SYNCS 0x989680 ;  /* 0x009896800000895d */ /* 0x008fea0003900000 */
[----:B------:R-:W3:Y:S02]  /*49d0*/  @!P0 SYNCS.PHASECHK.TRANS64 P0, [R0+URZ+0x98], R2 ;  /* 0x00009802000085a7 */ /* 0x000ee400080010ff */
[----:B--23--:R-:W-:Y:S05]  /*49e0*/  @P0 EXIT ;  /* 0x000000000000094d */ /* 0x00cfea0003800000 */
[----:B------:R-:W-:Y:S05]  /*49f0*/  BRA `(.L_x_83) ;  /* 0xfffffffc00e87947 */ /* 0x000fea000383ffff */
.L_x_70:
[----:B------:R-:W-:-:S06]  /*4a00*/  UISETP.GE.AND UP1, UPT, UR8, 0x4, UPT ;  /* 0x000000040800788c */ /* 0x000fcc000bf26270 */
[----:B------:R-:W-:-:S13]  /*4a10*/  PLOP3.LUT P0, PT, PT, PT, UP1, 0x80, 0x8 ;  /* 0x000000000008781c */ /* 0x000fda0003f0f018 */
[----:B------:R-:W-:Y:S05]  /*4a20*/  @!P0 EXIT ;  /* 0x000000000000894d */ /* 0x000fea0003800000 */
[----:B------:R-:W-:Y:S01]  /*4a30*/  BAR.SYNC.DEFER_BLOCKING 0x6, 0xa0 ;  /* 0x0182800000007b1d */ /* 0x000fe20000010000 */
[C---:B------:R-:W-:Y:S01]  /*4a40*/  IMAD.SHL.U32 R2, R101.reuse, 0x20, RZ ;  /* 0x0000002065027824 */ /* 0x040fe200078e00ff */
[C---:B------:R-:W-:Y:S01]  /*4a50*/  SHF.L.U32 R36, R101.reuse, 0x10, RZ ;  /* 0x0000001065247819 */ /* 0x040fe200000006ff */
[C---:B------:R-:W-:Y:S01]  /*4a60*/  IMAD.SHL.U32 R100, R101.reuse, 0x4, RZ ;  /* 0x0000000465647824 */ /* 0x040fe200078e00ff */
[C---:B------:R-:W-:Y:S01]  /*4a70*/  LOP3.LUT R102, R101.reuse, 0x60, RZ, 0xc0, !PT ;  /* 0x0000006065667812 */ /* 0x040fe200078ec0ff */
[----:B------:R-:W-:Y:S01]  /*4a80*/  HFMA2 R97, -RZ, RZ, 0, 5.9604644775390625e-08 ;  /* 0x00000001ff617431 */ /* 0x000fe200000001ff */
[----:B------:R-:W-:Y:S02]  /*4a90*/  UMOV UR48, 0x400 ;  /* 0x0000040000307882 */ /* 0x000fe40000000000 */
[----:B------:R-:W1:Y:S01]  /*4aa0*/  LDC R91, c[0x0][0x370] ;  /* 0x0000dc00ff5b7b82 */ /* 0x000e620000000800 */
[----:B------:R-:W-:Y:S01]  /*4ab0*/  ULEA UR48, UR37, UR48, 0x18 ;  /* 0x0000003025307291 */ /* 0x000fe2000f8ec0ff */
[----:B------:R-:W-:Y:S01]  /*4ac0*/  LOP3.LUT R3, R2, 0xc0, RZ, 0xc0, !PT ;  /* 0x000000c002037812 */ /* 0x000fe200078ec0ff */
[----:B------:R-:W-:Y:S01]  /*4ad0*/  HFMA2 R95, -RZ, RZ, 0, 0 ;  /* 0x00000000ff5f7431 */ /* 0x000fe200000001ff */
[----:B------:R-:W-:Y:S01]  /*4ae0*/  LOP3.LUT R99, R101, 0x2, RZ, 0xc0, !PT ;  /* 0x0000000265637812 */ /* 0x000fe200078ec0ff */
[----:B------:R-:W-:Y:S01]  /*4af0*/  UIADD3 UR4, UPT, UPT, UR48, 0x200, URZ ;  /* 0x0000020030047890 */ /* 0x000fe2000fffe0ff */
[----:B------:R-:W-:Y:S01]  /*4b00*/  LOP3.LUT R100, R3, 0x18, R100, 0xf8, !PT ;  /* 0x0000001803647812 */ /* 0x000fe200078ef864 */
[----:B------:R-:W-:Y:S01]  /*4b10*/  IMAD.MOV.U32 R48, RZ, RZ, RZ ;  /* 0x000000ffff307224 */ /* 0x000fe200078e00ff */
[----:B------:R-:W2:Y:S01]  /*4b20*/  LDC R43, c[0x0][0xb0c] ;  /* 0x0002c300ff2b7b82 */ /* 0x000ea20000000800 */
[----:B------:R-:W-:Y:S01]  /*4b30*/  LOP3.LUT R36, R36, 0x600000, RZ, 0xc0, !PT ;  /* 0x0060000024247812 */ /* 0x000fe200078ec0ff */
[----:B------:R-:W-:Y:S01]  /*4b40*/  IMAD.MOV.U32 R105, RZ, RZ, RZ ;  /* 0x000000ffff697224 */ /* 0x000fe200078e00ff */
[----:B------:R-:W-:Y:S01]  /*4b50*/  LOP3.LUT R100, R100, 0xf20, R2, 0xf8, !PT ;  /* 0x00000f2064647812 */ /* 0x000fe200078ef802 */
[----:B------:R-:W-:Y:S01]  /*4b60*/  IMAD.U32 R93, RZ, RZ, UR4 ;  /* 0x00000004ff5d7e24 */ /* 0x000fe2000f8e00ff */
[----:B------:R-:W-:Y:S01]  /*4b70*/  LOP3.LUT R101, R101, 0x4, RZ, 0xc0, !PT ;  /* 0x0000000465657812 */ /* 0x000fe200078ec0ff */
[----:B------:R-:W4:Y:S01]  /*4b80*/  LDCU.64 UR52, c[0x0][0x348] ;  /* 0x00006900ff3477ac */ /* 0x000f220008000a00 */
[----:B------:R-:W-:Y:S01]  /*4b90*/  MOV R96, RZ ;  /* 0x000000ff00607202 */ /* 0x000fe20000000f00 */
[----:B------:R-:W1:Y:S01]  /*4ba0*/  LDC R89, c[0x0][0xb20] ;  /* 0x0002c800ff597b82 */ /* 0x000e620000000800 */
[----:B------:R-:W3:Y:S01]  /*4bb0*/  LDS R0, [UR48+0x160] ;  /* 0x00016030ff007984 */ /* 0x000ee20008000800 */
[----:B------:R-:W-:Y:S01]  /*4bc0*/  IMAD R100, R100, 0x2, R93 ;  /* 0x0000000264647824 */ /* 0x000fe200078e025d */
[----:B------:R-:W1:Y:S03]  /*4bd0*/  LDCU.64 UR38, c[0x0][0x888] ;  /* 0x00011100ff2677ac */ /* 0x000e660008000a00 */
[--C-:B------:R-:W-:Y:S01]  /*4be0*/  IMAD R99, R99, -0x10, R100.reuse ;  /* 0xfffffff063637824 */ /* 0x100fe200078e0264 */
[----:B------:R-:W1:Y:S01]  /*4bf0*/  LDCU.64 UR44, c[0x0][0x890] ;  /* 0x00011200ff2c77ac */ /* 0x000e620008000a00 */
[----:B------:R-:W1:Y:S01]  /*4c00*/  LDC R42, c[0x0][0xb30] ;  /* 0x0002cc00ff2a7b82 */ /* 0x000e620000000800 */
[----:B------:R-:W-:Y:S01]  /*4c10*/  IMAD R98, R101, -0x10, R100 ;  /* 0xfffffff065627824 */ /* 0x000fe200078e0264 */
[----:B------:R-:W-:Y:S01]  /*4c20*/  UMOV UR50, URZ ;  /* 0x000000ff00327c82 */ /* 0x000fe20008000000 */
[----:B------:R-:W-:-:S05]  /*4c30*/  UMOV UR49, URZ ;  /* 0x000000ff00317c82 */ /* 0x000fca0008000000 */
[----:B------:R-:W1:Y:S08]  /*4c40*/  LDC.64 R84, c[0x0][0xb10] ;  /* 0x0002c400ff547b82 */ /* 0x000e700000000a00 */
[----:B------:R-:W1:Y:S08]  /*4c50*/  LDC.64 R40, c[0x0][0xb18] ;  /* 0x0002c600ff287b82 */ /* 0x000e700000000a00 */
[----:B------:R-:W1:Y:S08]  /*4c60*/  LDC.64 R38, c[0x0][0xb28] ;  /* 0x0002ca00ff267b82 */ /* 0x000e700000000a00 */
[----:B------:R-:W1:Y:S01]  /*4c70*/  LDC.64 R82, c[0x0][0x8b0] ;  /* 0x00022c00ff527b82 */ /* 0x000e620000000a00 */
[----:B---3--:R-:W-:-:S07]  /*4c80*/  IMAD.IADD R36, R0, 0x1, R36 ;  /* 0x0000000100247824 */ /* 0x008fce00078e0224 */
[----:B------:R-:W3:Y:S08]  /*4c90*/  LDC.64 R80, c[0x0][0x8a8] ;  /* 0x00022a00ff507b82 */ /* 0x000ef00000000a00 */
[----:B--2-4-:R-:W1:Y:S02]  /*4ca0*/  LDC R90, c[0x0][0x374] ;  /* 0x0000dd00ff5a7b82 */ /* 0x014e640000000800 */
.L_x_120:
[----:B------:R-:W-:Y:S02]  /*4cb0*/  LEA R0, R105, UR48, 0x3 ;  /* 0x0000003069007c11 */ /* 0x000fe4000f8e18ff */
[----:B------:R-:W-:Y:S02]  /*4cc0*/  SHF.L.U32 R2, R95, 0x1f, RZ ;  /* 0x0000001f5f027819 */ /* 0x000fe400000006ff */
[----:B-1----:R-:W-:Y:S02]  /*4cd0*/  LEA R16, R105, UR48, 0x4 ;  /* 0x0000003069107c11 */ /* 0x002fe4000f8e20ff */
[----:B------:R-:W2:Y:S02]  /*4ce0*/  SYNCS.PHASECHK.TRANS64.TRYWAIT P0, [R0+URZ+0xb0], R2 ;  /* 0x0000b002000075a7 */ /* 0x000ea400080011ff */
[----:B--23--:R-:W-:Y:S05]  /*4cf0*/  @!P0 BRA `(.L_x_84) ;  /* 0x0000003c00888947 */ /* 0x00cfea0003800000 */
.L_x_170:
[----:B------:R-:W4:Y:S01]  /*4d00*/  LDC.64 R10, c[0x0][0xb10] ;  /* 0x0002c400ff0a7b82 */ /* 0x000f220000000a00 */
[----:B------:R-:W3:Y:S01]  /*4d10*/  LDS.128 R16, [R16+0x140] ;  /* 0x0001400010107984 */ /* 0x000ee20000000c00 */
[----:B-1----:R-:W-:Y:S01]  /*4d20*/  ISETP.NE.AND P1, PT, R42, 0x1, PT ;  /* 0x000000012a00780c */ /* 0x002fe20003f25270 */
[----:B--2---:R-:W-:Y:S01]  /*4d30*/  VIADD R0, R0, 0xc0 ;  /* 0x000000c000007836 */ /* 0x004fe20000000000 */
[----:B------:R-:W-:Y:S04]  /*4d40*/  ISETP.GE.AND P0, PT, R37, 0x1, PT ;  /* 0x000000012500780c */ /* 0x000fe80003f06270 */
[----:B------:R-:W1:Y:S01]  /*4d50*/  LDC.64 R8, c[0x0][0xb18] ;  /* 0x0002c600ff087b82 */ /* 0x000e620000000a00 */
[----:B------:R-:W-:Y:S01]  /*4d60*/  PRMT R0, RZ, 0x654, R0 ;  /* 0x00000654ff007816 */ /* 0x000fe20000000000 */
[----:B------:R-:W-:Y:S01]  /*4d70*/  @!PT LDS RZ, [RZ] ;  /* 0x00000000fffff984 */ /* 0x000fe20000000800 */
[----:B------:R-:W-:Y:S01]  /*4d80*/  @!PT LDS RZ, [RZ] ;  /* 0x00000000fffff984 */ /* 0x000fe20000000800 */
[----:B------:R-:W-:Y:S01]  /*4d90*/  @!PT LDS RZ, [RZ] ;  /* 0x00000000fffff984 */ /* 0x000fe20000000800 */
[----:B------:R-:W-:Y:S01]  /*4da0*/  @!PT LDS RZ, [RZ] ;  /* 0x00000000fffff984 */ /* 0x000fe20000000800 */
[----:B------:R2:W-:Y:S06]  /*4db0*/  MEMBAR.ALL.CTA ;  /* 0x0000000000007992 */ /* 0x0005ec0000008000 */
[----:B--2---:R-:W2:Y:S01]  /*4dc0*/  FENCE.VIEW.ASYNC.S ;  /* 0x00000000000073c6 */ /* 0x004ea20000000000 */
[----:B------:R-:W1:Y:S08]  /*4dd0*/  @!P1 LDC R12, c[0x0][0xb20] ;  /* 0x0002c800ff0c9b82 */ /* 0x000e700000000800 */
[----:B------:R-:W1:Y:S01]  /*4de0*/  @!P1 LDC R7, c[0x0][0xb0c] ;  /* 0x0002c300ff079b82 */ /* 0x000e620000000800 */
[----:B--2---:R2:W-:Y:S01]  /*4df0*/  SYNCS.ARRIVE.TRANS64.RED.A1T0 RZ, [R0+URZ], RZ ;  /* 0x000000ff00ff79a7 */ /* 0x0045e200081004ff */
[----:B---3--:R-:W-:Y:S04]  /*4e00*/  LOP3.LUT P4, RZ, R18, 0x1, RZ, 0xc0, !PT ;  /* 0x0000000112ff7812 */ /* 0x008fe8000788c0ff */
[----:B------:R-:W-:Y:S09]  /*4e10*/  P2R R103, PR, RZ, 0x10 ;  /* 0x00000010ff677803 */ /* 0x000ff20000000000 */
[----:B------:R-:W-:Y:S02]  /*4e20*/  @P4 MOV R45, R16 ;  /* 0x00000010002d4202 */ /* 0x000fe40000000f00 */
[----:B------:R-:W-:Y:S01]  /*4e30*/  @P4 LOP3.LUT R44, R17, 0xffff, RZ, 0xc0, !PT ;  /* 0x0000ffff112c4812 */ /* 0x000fe200078ec0ff */
[----:B--2-4-:R-:W-:Y:S06]  /*4e40*/  @!P0 BRA `(.L_x_85) ;  /* 0x0000000000a48947 */ /* 0x014fec0003800000 */
[----:B------:R-:W-:Y:S01]  /*4e50*/  IMAD.HI.U32 R0, R90, R41, RZ ;  /* 0x000000295a007227 */ /* 0x000fe200078e00ff */
[----:B------:R-:W-:Y:S02]  /*4e60*/  ISETP.NE.AND P0, PT, R40, 0x1, PT ;  /* 0x000000012800780c */ /* 0x000fe40003f05270 */
[----:B------:R-:W-:Y:S01]  /*4e70*/  ISETP.NE.AND P2, PT, R37, 0x1, PT ;  /* 0x000000012500780c */ /* 0x000fe20003f45270 */
[----:B------:R-:W-:Y:S01]  /*4e80*/  IMAD.HI.U32 R4, R91, R84, RZ ;  /* 0x000000545b047227 */ /* 0x000fe200078e00ff */
[----:B------:R-:W-:Y:S02]  /*4e90*/  SHF.R.U32.HI R0, RZ, R89, R0 ;  /* 0x00000059ff007219 */ /* 0x000fe40000011600 */
[----:B------:R-:W-:Y:S01]  /*4ea0*/  ISETP.NE.AND P3, PT, R43, 0x1, PT ;  /* 0x000000012b00780c */ /* 0x000fe20003f65270 */
[----:B------:R-:W-:Y:S01]  /*4eb0*/  IMAD.HI.U32 R6, R44, R41, RZ ;  /* 0x000000292c067227 */ /* 0x000fe200078e00ff */
[-C--:B------:R-:W-:Y:S02]  /*4ec0*/  SHF.R.U32.HI R4, RZ, R85.reuse, R4 ;  /* 0x00000055ff047219 */ /* 0x080fe40000011604 */
[----:B------:R-:W-:Y:S01]  /*4ed0*/  SEL R0, R90, R0, !P0 ;  /* 0x000000005a007207 */ /* 0x000fe20004000000 */
[----:B------:R-:W-:Y:S01]  /*4ee0*/  IMAD.HI.U32 R5, R45, R84, RZ ;  /* 0x000000542d057227 */ /* 0x000fe200078e00ff */
[----:B------:R-:W-:Y:S03]  /*4ef0*/  SEL R4, R91, R4, !P3 ;  /* 0x000000045b047207 */ /* 0x000fe60005800000 */
[-C--:B------:R-:W-:Y:S01]  /*4f00*/  IMAD.HI.U32 R3, R0, R38.reuse, RZ ;  /* 0x0000002600037227 */ /* 0x080fe200078e00ff */
[----:B------:R-:W-:Y:S03]  /*4f10*/  SHF.R.U32.HI R5, RZ, R85, R5 ;  /* 0x00000055ff057219 */ /* 0x000fe60000011605 */
[----:B------:R-:W-:Y:S01]  /*4f20*/  IMAD.HI.U32 R2, R4, R38, RZ ;  /* 0x0000002604027227 */ /* 0x000fe200078e00ff */
[----:B------:R-:W-:Y:S02]  /*4f30*/  @P2 SHF.R.U32.HI R0, RZ, R39, R3 ;  /* 0x00000027ff002219 */ /* 0x000fe40000011603 */
[----:B------:R-:W-:Y:S02]  /*4f40*/  SHF.R.U32.HI R3, RZ, R89, R6 ;  /* 0x00000059ff037219 */ /* 0x000fe40000011606 */
[----:B------:R-:W-:Y:S01]  /*4f50*/  @P2 SHF.R.U32.HI R4, RZ, R39, R2 ;  /* 0x00000027ff042219 */ /* 0x000fe20000011602 */
[----:B------:R-:W-:Y:S01]  /*4f60*/  IMAD R0, R37, R0, RZ ;  /* 0x0000000025007224 */ /* 0x000fe200078e02ff */
[----:B------:R-:W-:Y:S02]  /*4f70*/  SEL R3, R44, R3, !P0 ;  /* 0x000000032c037207 */ /* 0x000fe40004000000 */
[----:B------:R-:W-:Y:S01]  /*4f80*/  SEL R2, R45, R5, !P3 ;  /* 0x000000052d027207 */ /* 0x000fe20005800000 */
[----:B------:R-:W-:Y:S01]  /*4f90*/  IMAD R5, R37, R4, RZ ;  /* 0x0000000425057224 */ /* 0x000fe200078e02ff */
[C---:B------:R-:W-:Y:S01]  /*4fa0*/  ISETP.GE.AND P0, PT, R3.reuse, R0, PT ;  /* 0x000000000300720c */ /* 0x040fe20003f06270 */
[C---:B------:R-:W-:Y:S03]  /*4fb0*/  IMAD.HI.U32 R0, R3.reuse, R38, RZ ;  /* 0x0000002603007227 */ /* 0x040fe600078e00ff */
[C---:B------:R-:W-:Y:S02]  /*4fc0*/  ISETP.GE.OR P0, PT, R2.reuse, R5, P0 ;  /* 0x000000050200720c */ /* 0x040fe40000706670 */
[----:B------:R-:W-:Y:S04]  /*4fd0*/  SHF.R.U32.HI R0, RZ, R39, R0 ;  /* 0x00000027ff007219 */ /* 0x000fe80000011600 */
        /* <DEDUP_REMOVED lines=15> */
[----:B------:R-:W-:Y:S07]  /*50d0*/  IMAD R44, R3, R40, R44 ;  /* 0x00000028032c7224 */ /* 0x000fee00078e022c */
.L_x_85:
[----:B-1----:R-:W-:Y:S01]  /*50e0*/  @!P1 ISETP.NE.AND P0, PT, R8, 0x1, PT ;  /* 0x000000010800980c */ /* 0x002fe20003f05270 */
[----:B------:R-:W-:Y:S01]  /*50f0*/  @!P1 IMAD.HI.U32 R2, R44, R9, RZ ;  /* 0x000000092c029227 */ /* 0x000fe200078e00ff */
[----:B------:R-:W-:Y:S01]  /*5100*/  R2UR UR42, R15 ;  /* 0x000000000f2a72ca */ /* 0x000fe200000e0000 */
[----:B------:R-:W-:Y:S01]  /*5110*/  BSSY.RECONVERGENT B6, `(.L_x_86) ;  /* 0x0000031000067945 */ /* 0x000fe20003800200 */
[----:B------:R-:W-:Y:S01]  /*5120*/  R2UR UR41, R14 ;  /* 0x000000000e2972ca */ /* 0x000fe200000e0000 */
[----:B------:R-:W-:Y:S01]  /*5130*/  @!P1 IMAD.HI.U32 R0, R45, R10, RZ ;  /* 0x0000000a2d009227 */ /* 0x000fe200078e00ff */
[----:B------:R-:W-:Y:S02]  /*5140*/  @!P1 SHF.R.U32.HI R2, RZ, R12, R2 ;  /* 0x0000000cff029219 */ /* 0x000fe40000011602 */
[----:B------:R-:W-:Y:S01]  /*5150*/  @!P1 ISETP.NE.AND P2, PT, R7, 0x1, PT ;  /* 0x000000010700980c */ /* 0x000fe20003f45270 */
[----:B------:R-:W-:Y:S01]  /*5160*/  VIADD R105, R105, 0x1 ;  /* 0x0000000169697836 */ /* 0x000fe20000000000 */
[----:B------:R-:W-:Y:S02]  /*5170*/  @!P1 SEL R2, R44, R2, !P0 ;  /* 0x000000022c029207 */ /* 0x000fe40004000000 */
[----:B------:R-:W-:Y:S02]  /*5180*/  @!P1 SHF.R.U32.HI R0, RZ, R11, R0 ;  /* 0x0000000bff009219 */ /* 0x000fe40000011600 */
[----:B------:R-:W-:Y:S01]  /*5190*/  LOP3.LUT P0, RZ, R93, 0x1b0, RZ, 0xc0, !PT ;  /* 0x000001b05dff7812 */ /* 0x000fe2000780c0ff */
[----:B------:R-:W-:Y:S01]  /*51a0*/  USHF.L.U32 UR42, UR42, 0x7, URZ ;  /* 0x000000072a2a7899 */ /* 0x000fe200080006ff */
[----:B------:R-:W-:Y:S01]  /*51b0*/  @!P1 SEL R3, R45, R0, !P2 ;  /* 0x000000002d039207 */ /* 0x000fe20005000000 */
[----:B------:R-:W-:Y:S01]  /*51c0*/  UIMAD UR41, UR41, 0x60, URZ ;  /* 0x00000060292978a4 */ /* 0x000fe2000f8e02ff */
[----:B------:R-:W-:Y:S03]  /*51d0*/  @P4 SHF.R.U32.HI R94, RZ, 0x10, R17 ;  /* 0x00000010ff5e4819 */ /* 0x000fe60000011611 */
[----:B------:R-:W-:Y:S02]  /*51e0*/  @!P1 IMAD.IADD R0, R2, 0x1, -R3 ;  /* 0x0000000102009824 */ /* 0x000fe400078e0a03 */
[----:B------:R-:W-:Y:S02]  /*51f0*/  @!P1 IMAD.IADD R2, R3, 0x1, -R2 ;  /* 0x0000000103029824 */ /* 0x000fe400078e0a02 */
[----:B------:R-:W-:Y:S02]  /*5200*/  @!P1 IMAD R45, R0, R7, R45 ;  /* 0x00000007002d9224 */ /* 0x000fe400078e022d */
[----:B------:R-:W-:Y:S01]  /*5210*/  @!P1 IMAD R44, R2, R8, R44 ;  /* 0x00000008022c9224 */ /* 0x000fe200078e022c */
[----:B------:R-:W-:Y:S06]  /*5220*/  @!P0 BRA `(.L_x_87) ;  /* 0x00000000007c8947 */ /* 0x000fec0003800000 */
[----:B------:R-:W1:Y:S01]  /*5230*/  LDCU.64 UR8, c[0x4][0x80] ;  /* 0x01001000ff0877ac */ /* 0x000e620008000a00 */
[----:B------:R-:W-:Y:S01]  /*5240*/  MOV R2, 0x0 ;  /* 0x0000000000027802 */ /* 0x000fe20000000f00 */
[----:B------:R-:W-:Y:S02]  /*5250*/  HFMA2 R12, -RZ, RZ, 0, 5.9604644775390625e-08 ;  /* 0x00000001ff0c7431 */ /* 0x000fe400000001ff */
[----:B------:R-:W-:Y:S01]  /*5260*/  IMAD.MOV.U32 R8, RZ, RZ, 0x70 ;  /* 0x00000070ff087424 */ /* 0x000fe200078e00ff */
[----:B------:R2:W3:Y:S01]  /*5270*/  LDC.64 R14, c[0x4][R2] ;  /* 0x01000000020e7b82 */ /* 0x0004e20000000a00 */
[----:B------:R-:W4:Y:S01]  /*5280*/  LDCU.64 UR6, c[0x4][0x88] ;  /* 0x01001100ff0677ac */ /* 0x000f220008000a00 */
[----:B------:R-:W-:Y:S01]  /*5290*/  IMAD.MOV.U32 R13, RZ, RZ, RZ ;  /* 0x000000ffff0d7224 */ /* 0x000fe200078e00ff */
[----:B------:R-:W2:Y:S01]  /*52a0*/  LDCU.64 UR4, c[0x4][0x8] ;  /* 0x01000100ff0477ac */ /* 0x000ea20008000a00 */
[----:B-1----:R-:W-:Y:S01]  /*52b0*/  MOV R5, UR9 ;  /* 0x0000000900057c02 */ /* 0x002fe20008000f00 */
[----:B------:R-:W-:Y:S01]  /*52c0*/  IMAD.U32 R4, RZ, RZ, UR8 ;  /* 0x00000008ff047e24 */ /* 0x000fe2000f8e00ff */
[----:B----4-:R-:W-:Y:S01]  /*52d0*/  MOV R7, UR7 ;  /* 0x0000000700077c02 */ /* 0x010fe20008000f00 */
[----:B------:R-:W-:Y:S01]  /*52e0*/  IMAD.U32 R6, RZ, RZ, UR6 ;  /* 0x00000006ff067e24 */ /* 0x000fe2000f8e00ff */
[----:B--2---:R-:W-:Y:S01]  /*52f0*/  MOV R11, UR5 ;  /* 0x00000005000b7c02 */ /* 0x004fe20008000f00 */
[----:B------:R-:W-:Y:S02]  /*5300*/  IMAD.U32 R10, RZ, RZ, UR4 ;  /* 0x00000004ff0a7e24 */ /* 0x000fe4000f8e00ff */
[----:B------:R-:W-:Y:S07]  /*5310*/  LEPC R20, `(.L_x_88) ;  /* 0x000000001014794e */ /* 0x000fee0000000000 */
[----:B---3-5:R-:W-:Y:S05]  /*5320*/  CALL.ABS.NOINC R14 ;  /* 0x000000000e007343 */ /* 0x028fea0003c00000 */
.L_x_88:
[----:B------:R-:W1:Y:S01]  /*5330*/  LDCU.64 UR8, c[0x4][0x80] ;  /* 0x01001000ff0877ac */ /* 0x000e620008000a00 */
[----:B------:R-:W2:Y:S01]  /*5340*/  LDC.64 R2, c[0x4][R2] ;  /* 0x0100000002027b82 */ /* 0x000ea20000000a00 */
[----:B------:R-:W-:Y:S02]  /*5350*/  HFMA2 R12, -RZ, RZ, 0, 5.9604644775390625e-08 ;  /* 0x00000001ff0c7431 */ /* 0x000fe400000001ff */
[----:B------:R-:W-:Y:S02]  /*5360*/  IMAD.MOV.U32 R8, RZ, RZ, 0x70 ;  /* 0x00000070ff087424 */ /* 0x000fe400078e00ff */
[----:B------:R-:W-:Y:S01]  /*5370*/  IMAD.MOV.U32 R13, RZ, RZ, RZ ;  /* 0x000000ffff0d7224 */ /* 0x000fe200078e00ff */
[----:B------:R-:W3:Y:S01]  /*5380*/  LDCU.64 UR6, c[0x4][0x88] ;  /* 0x01001100ff0677ac */ /* 0x000ee20008000a00 */
[----:B------:R-:W4:Y:S01]  /*5390*/  LDCU.64 UR4, c[0x4][0x8] ;  /* 0x01000100ff0477ac */ /* 0x000f220008000a00 */
[----:B-1----:R-:W-:Y:S02]  /*53a0*/  MOV R4, UR8 ;  /* 0x0000000800047c02 */ /* 0x002fe40008000f00 */
[----:B------:R-:W-:Y:S02]  /*53b0*/  MOV R5, UR9 ;  /* 0x0000000900057c02 */ /* 0x000fe40008000f00 */
[----:B---3--:R-:W-:Y:S01]  /*53c0*/  MOV R7, UR7 ;  /* 0x0000000700077c02 */ /* 0x008fe20008000f00 */
[----:B------:R-:W-:Y:S01]  /*53d0*/  IMAD.U32 R6, RZ, RZ, UR6 ;  /* 0x00000006ff067e24 */ /* 0x000fe2000f8e00ff */
[----:B----4-:R-:W-:Y:S01]  /*53e0*/  MOV R11, UR5 ;  /* 0x00000005000b7c02 */ /* 0x010fe20008000f00 */
[----:B------:R-:W-:Y:S02]  /*53f0*/  IMAD.U32 R10, RZ, RZ, UR4 ;  /* 0x00000004ff0a7e24 */ /* 0x000fe4000f8e00ff */
[----:B------:R-:W-:Y:S07]  /*5400*/  LEPC R20, `(.L_x_87) ;  /* 0x000000001014794e */ /* 0x000fee0000000000 */
[----:B--2---:R-:W-:Y:S05]  /*5410*/  CALL.ABS.NOINC R2 ;  /* 0x0000000002007343 */ /* 0x004fea0003c00000 */
.L_x_87:
[----:B------:R-:W-:Y:S05]  /*5420*/  BSYNC.RECONVERGENT B6 ;  /* 0x0000000000067941 */ /* 0x000fea0003800200 */
.L_x_86:
[----:B------:R-:W-:Y:S01]  /*5430*/  ISETP.NE.U32.AND P4, PT, R82, RZ, PT ;  /* 0x000000ff5200720c */ /* 0x000fe20003f85070 */
[----:B------:R-:W-:Y:S01]  /*5440*/  UISETP.NE.AND UP2, UPT, UR51, URZ, UPT ;  /* 0x000000ff3300728c */ /* 0x000fe2000bf45270 */
[----:B------:R-:W-:Y:S01]  /*5450*/  ISETP.NE.U32.AND P2, PT, RZ, UR38, PT ;  /* 0x00000026ff007c0c */ /* 0x000fe2000bf45070 */
[----:B------:R-:W-:Y:S01]  /*5460*/  UISETP.NE.U32.AND UP1, UPT, UR44, URZ, UPT ;  /* 0x000000ff2c00728c */ /* 0x000fe2000bf25070 */
[----:B------:R-:W-:Y:S01]  /*5470*/  ISETP.NE.AND.EX P4, PT, R83, RZ, PT, P4 ;  /* 0x000000ff5300720c */ /* 0x000fe20003f85340 */
[----:B------:R-:W-:Y:S01]  /*5480*/  UPLOP3.LUT UP0, UPT, UPT, UPT, UPT, 0x40, 0x4 ;  /* 0x000000000004789c */ /* 0x000fe20003f0e870 */
[----:B------:R-:W-:Y:S01]  /*5490*/  ISETP.NE.AND.EX P2, PT, RZ, UR39, PT, P2 ;  /* 0x00000027ff007c0c */ /* 0x000fe2000bf45320 */
[----:B------:R-:W-:Y:S01]  /*54a0*/  UISETP.NE.AND.EX UP1, UPT, UR45, URZ, UPT, UP1 ;  /* 0x000000ff2d00728c */ /* 0x000fe2000bf25310 */
[----:B------:R-:W-:Y:S04]  /*54b0*/  PLOP3.LUT P1, PT, PT, PT, UP2, 0x80, 0x8 ;  /* 0x000000000008781c */ /* 0x000fe80003f2f028 */
[----:B------:R-:W-:Y:S06]  /*54c0*/  @UP2 UPLOP3.LUT UP0, UPT, UPT, UPT, UP1, 0x80, 0x8 ;  /* 0x000000000008289c */ /* 0x000fec0003f0f010 */
[----:B------:R-:W-:Y:S01]  /*54d0*/  PLOP3.LUT P0, PT, PT, PT, UP0, 0x80, 0x8 ;  /* 0x000000000008781c */ /* 0x000fe20003f0f008 */
[----:B------:R-:W-:Y:S01]  /*54e0*/  @!UPT UIADD3 URZ, UPT, UPT, URZ, URZ, URZ ;  /* 0x000000fffffff290 */ /* 0x000fe2000fffe0ff */
[----:B------:R-:W-:Y:S11]  /*54f0*/  BRA.U !UP1, `(.L_x_89) ;  /* 0x0000000109387547 */ /* 0x000ff6000b800000 */
[----:B------:R-:W-:Y:S01]  /*5500*/  UISETP.NE.U32.AND UP0, UPT, UR38, URZ, UPT ;  /* 0x000000ff2600728c */ /* 0x000fe2000bf05070 */
[----:B------:R-:W-:Y:S02]  /*5510*/  HFMA2 R0, -RZ, RZ, 0, 5.9604644775390625e-08 ;  /* 0x00000001ff007431 */ /* 0x000fe400000001ff */
[----:B------:R-:W-:Y:S01]  /*5520*/  IMAD.MOV.U32 R88, RZ, RZ, 0x1 ;  /* 0x00000001ff587424 */ /* 0x000fe200078e00ff */
[----:B------:R-:W-:Y:S06]  /*5530*/  UISETP.NE.AND.EX UP0, UPT, UR39, URZ, UPT, UP0 ;  /* 0x000000ff2700728c */ /* 0x000fec000bf05300 */
[----:B------:R-:W-:Y:S05]  /*5540*/  PLOP3.LUT P3, PT, PT, PT, UP0, 0x80, 0x8 ;  /* 0x000000000008781c */ /* 0x000fea0003f6f008 */
[----:B------:R-:W1:Y:S01]  /*5550*/  @UP0 LDCU.64 UR6, c[0x0][0x888] ;  /* 0x00011100ff0607ac */ /* 0x000e620008000a00 */
[----:B------:R-:W-:Y:S07]  /*5560*/  @UP0 UIMAD UR4, UR36, UR44, URZ ;  /* 0x0000002c240402a4 */ /* 0x000fee000f8e02ff */
[----:B------:R-:W-:Y:S01]  /*5570*/  @!P3 PRMT R88, R0, 0x7610, R88 ;  /* 0x000076100058b816 */ /* 0x000fe20000000058 */
[----:B-1----:R-:W-:Y:S03]  /*5580*/  @UP0 UIMAD.WIDE UR6, UR4, 0x4, UR6 ;  /* 0x00000004040608a5 */ /* 0x002fe6000f8e0206 */
[----:B------:R-:W1:Y:S03]  /*5590*/  @!UP0 LDCU UR4, c[0x0][0x880] ;  /* 0x00011000ff0487ac */ /* 0x000e660008000800 */
[----:B------:R-:W-:Y:S01]  /*55a0*/  IMAD.U32 R2, RZ, RZ, UR6 ;  /* 0x00000006ff027e24 */ /* 0x000fe2000f8e00ff */
[----:B------:R-:W-:Y:S05]  /*55b0*/  MOV R3, UR7 ;  /* 0x0000000700037c02 */ /* 0x000fea0008000f00 */
[----:B-----5:R2:W5:Y:S02]  /*55c0*/  @P3 LDG.E R49, desc[UR46][R2.64] ;  /* 0x0000002e02313981 */ /* 0x020564000c1e1900 */
[----:B-12---:R-:W-:Y:S02]  /*55d0*/  @!P3 IMAD.U32 R49, RZ, RZ, UR4 ;  /* 0x00000004ff31be24 */ /* 0x006fe4000f8e00ff */
.L_x_89:
[----:B------:R-:W-:Y:S05]  /*55e0*/  @!P4 BRA `(.L_x_90) ;  /* 0x000000000020c947 */ /* 0x000fea0003800000 */
[----:B------:R-:W-:Y:S04]  /*55f0*/  ISETP.NE.U32.AND P3, PT, R80, RZ, PT ;  /* 0x000000ff5000720c */ /* 0x000fe80003f65070 */
[----:B------:R-:W-:Y:S11]  /*5600*/  ISETP.NE.AND.EX P3, PT, R81, RZ, PT, P3 ;  /* 0x000000ff5100720c */ /* 0x000ff60003f65330 */
[----:B------:R-:W-:Y:S02]  /*5610*/  @!UPT UIADD3 URZ, UPT, UPT, URZ, URZ, URZ ;  /* 0x000000fffffff290 */ /* 0x000fe4000fffe0ff */
[----:B------:R-:W1:Y:S01]  /*5620*/  @P3 LDC.64 R2, c[0x0][0x8a8] ;  /* 0x00022a00ff023b82 */ /* 0x000e620000000a00 */
[----:B------:R-:W-:Y:S04]  /*5630*/  @P3 IMAD R0, R82, UR36, RZ ;  /* 0x0000002452003c24 */ /* 0x000fe8000f8e02ff */
[----:B-1----:R-:W-:Y:S05]  /*5640*/  @P3 IMAD.WIDE R2, R0, 0x4, R2 ;  /* 0x0000000400023825 */ /* 0x002fea00078e0202 */
[----:B-----5:R1:W5:Y:S02]  /*5650*/  @P3 LDG.E R46, desc[UR46][R2.64] ;  /* 0x0000002e022e3981 */ /* 0x020364000c1e1900 */
[----:B-1----:R-:W2:Y:S02]  /*5660*/  @!P3 LDC R46, c[0x0][0x8a0] ;  /* 0x00022800ff2ebb82 */ /* 0x002ea40000000800 */
.L_x_90:
[----:B-----5:R-:W-:Y:S01]  /*5670*/  FSETP.NEU.AND P3, PT, R49, RZ, PT ;  /* 0x000000ff3100720b */ /* 0x020fe20003f6d000 */
[----:B------:R-:W-:Y:S01]  /*5680*/  BSSY B1, `(.L_x_91) ;  /* 0x0000039000017945 */ /* 0x000fe20003800000 */
[----:B------:R-:W-:Y:S01]  /*5690*/  SEL R3, RZ, 0xffffffff, P2 ;  /* 0xffffffffff037807 */ /* 0x000fe20001000000 */
[----:B------:R-:W-:Y:S01]  /*56a0*/  IMAD.MOV.U32 R66, RZ, RZ, 0x1 ;  /* 0x00000001ff427424 */ /* 0x000fe200078e00ff */
[----:B------:R-:W-:Y:S01]  /*56b0*/  @P1 LOP3.LUT P2, RZ, R88, 0xff, RZ, 0xc0, !PT ;  /* 0x000000ff58ff1812 */ /* 0x000fe2000784c0ff */
[C---:B------:R-:W-:Y:S01]  /*56c0*/  IMAD R47, R48.reuse, 0x60, R36 ;  /* 0x00000060302f7824 */ /* 0x040fe200078e0224 */
[----:B------:R-:W-:Y:S01]  /*56d0*/  @P1 SEL R0, RZ, 0xffffffff, P3 ;  /* 0xffffffffff001807 */ /* 0x000fe20001800000 */
[----:B------:R-:W-:Y:S01]  /*56e0*/  IMAD R106, R101, -0x10, R99 ;  /* 0xfffffff0656a7824 */ /* 0x000fe200078e0263 */
[----:B------:R-:W-:Y:S01]  /*56f0*/  LOP3.LUT R97, R97, 0x1, RZ, 0x3c, !PT ;  /* 0x0000000161617812 */ /* 0x000fe200078e3cff */
[----:B------:R-:W-:Y:S01]  /*5700*/  IMAD.MOV.U32 R65, RZ, RZ, RZ ;  /* 0x000000ffff417224 */ /* 0x000fe200078e00ff */
[C---:B------:R-:W-:Y:S02]  /*5710*/  @P0 SEL R0, R3.reuse, R0, !P2 ;  /* 0x0000000003000207 */ /* 0x040fe40005000000 */
[----:B------:R-:W-:Y:S02]  /*5720*/  CS2R R78, SRZ ;  /* 0x00000000004e7805 */ /* 0x000fe4000001ff00 */
[----:B------:R-:W-:Y:S02]  /*5730*/  LEA R64, R48, UR48, 0x3 ;  /* 0x0000003030407c11 */ /* 0x000fe4000f8e18ff */
[----:B------:R-:W-:Y:S02]  /*5740*/  CS2R R76, SRZ ;  /* 0x00000000004c7805 */ /* 0x000fe4000001ff00 */
[----:B------:R-:W-:Y:S02]  /*5750*/  @P1 LOP3.LUT R0, R0, 0x1, RZ, 0xc0, !PT ;  /* 0x0000000100001812 */ /* 0x000fe400078ec0ff */
[----:B------:R-:W-:Y:S02]  /*5760*/  CS2R R70, SRZ ;  /* 0x0000000000467805 */ /* 0x000fe4000001ff00 */
[----:B------:R-:W-:Y:S02]  /*5770*/  PLOP3.LUT P2, PT, PT, PT, UP1, 0x80, 0x8 ;  /* 0x000000000008781c */ /* 0x000fe40003f4f018 */
[----:B------:R-:W-:Y:S02]  /*5780*/  CS2R R68, SRZ ;  /* 0x0000000000447805 */ /* 0x000fe4000001ff00 */
[----:B------:R-:W-:Y:S02]  /*5790*/  ISETP.NE.U32.OR P5, PT, R0, 0x1, !P1 ;  /* 0x000000010000780c */ /* 0x000fe40004fa5470 */
[----:B------:R-:W-:Y:S02]  /*57a0*/  CS2R R62, SRZ ;  /* 0x00000000003e7805 */ /* 0x000fe4000001ff00 */
[----:B------:R-:W-:Y:S02]  /*57b0*/  LOP3.LUT P4, R104, R88, 0xff, RZ, 0xc0, !PT ;  /* 0x000000ff58687812 */ /* 0x000fe4000788c0ff */
[----:B------:R-:W-:Y:S02]  /*57c0*/  CS2R R60, SRZ ;  /* 0x00000000003c7805 */ /* 0x000fe4000001ff00 */
[----:B------:R-:W-:Y:S02]  /*57d0*/  SEL R2, RZ, 0xffffffff, P3 ;  /* 0xffffffffff027807 */ /* 0x000fe40001800000 */
[----:B------:R-:W-:Y:S02]  /*57e0*/  CS2R R58, SRZ ;  /* 0x00000000003a7805 */ /* 0x000fe4000001ff00 */
[----:B------:R-:W-:Y:S02]  /*57f0*/  P2R R107, PR, RZ, 0x20 ;  /* 0x00000020ff6b7803 */ /* 0x000fe40000000000 */
[----:B------:R-:W-:Y:S02]  /*5800*/  CS2R R56, SRZ ;  /* 0x0000000000387805 */ /* 0x000fe4000001ff00 */
[----:B------:R-:W-:Y:S02]  /*5810*/  @P2 SEL R2, R3, R2, !P4 ;  /* 0x0000000203022207 */ /* 0x000fe40006000000 */
[----:B------:R-:W-:Y:S02]  /*5820*/  @P5 SHF.L.U32 R0, R97, 0x1f, RZ ;  /* 0x0000001f61005819 */ /* 0x000fe400000006ff */
[----:B------:R-:W-:Y:S02]  /*5830*/  LOP3.LUT R2, R2, 0x1, RZ, 0xc0, !PT ;  /* 0x0000000102027812 */ /* 0x000fe400078ec0ff */
[----:B------:R1:W3:Y:S02]  /*5840*/  @P5 SYNCS.PHASECHK.TRANS64.TRYWAIT P1, [UR48+0x70], R0 ;  /* 0x00007000ff0055a7 */ /* 0x0002e40008021130 */
[----:B------:R-:W-:Y:S04]  /*5850*/  ISETP.NE.U32.AND P2, PT, R2, 0x1, PT ;  /* 0x000000010200780c */ /* 0x000fe80003f45070 */
[----:B------:R-:W-:Y:S02]  /*5860*/  P2R R67, PR, RZ, 0x4 ;  /* 0x00000004ff437803 */ /* 0x000fe40000000000 */
[----:B-1----:R-:W-:Y:S04]  /*5870*/  SHF.L.U32 R0, R96, 0x1f, RZ ;  /* 0x0000001f60007819 */ /* 0x002fe800000006ff */
[----:B------:R1:W4:Y:S01]  /*5880*/  SYNCS.PHASECHK.TRANS64.TRYWAIT P0, [R64+URZ+0xd0], R0 ;  /* 0x0000d000400075a7 */ /* 0x00032200080011ff */
[----:B---3--:R-:W-:Y:S01]  /*5890*/  @P5 SEL R66, RZ, 0x1, !P1 ;  /* 0x00000001ff425807 */ /* 0x008fe20004800000 */
[----:B-1----:R-:W-:Y:S06]  /*58a0*/  @!P5 BRA `(.L_x_92) ;  /* 0x000000000058d947 */ /* 0x002fec0003800000 */
[----:B------:R-:W-:Y:S01]  /*58b0*/  IMAD.MOV.U32 R79, RZ, RZ, RZ ;  /* 0x000000ffff4f7224 */ /* 0x000fe200078e00ff */
[----:B------:R-:W-:Y:S01]  /*58c0*/  ISETP.NE.AND P1, PT, R66, RZ, PT ;  /* 0x000000ff4200720c */ /* 0x000fe20003f25270 */
[----:B------:R-:W-:Y:S01]  /*58d0*/  BSSY B0, `(.L_x_93) ;  /* 0x000000c000007945 */ /* 0x000fe20003800000 */
[----:B------:R-:W-:Y:S02]  /*58e0*/  CS2R R58, SRZ ;  /* 0x00000000003a7805 */ /* 0x000fe4000001ff00 */
[----:B------:R-:W-:Y:S02]  /*58f0*/  CS2R R56, SRZ ;  /* 0x0000000000387805 */ /* 0x000fe4000001ff00 */
[----:B------:R-:W-:Y:S02]  /*5900*/  CS2R R62, SRZ ;  /* 0x00000000003e7805 */ /* 0x000fe4000001ff00 */
[----:B------:R-:W-:Y:S02]  /*5910*/  CS2R R60, SRZ ;  /* 0x00000000003c7805 */ /* 0x000fe4000001ff00 */
[----:B------:R-:W-:Y:S02]  /*5920*/  CS2R R70, SRZ ;  /* 0x0000000000467805 */ /* 0x000fe4000001ff00 */
[----:B------:R-:W-:Y:S02]  /*5930*/  CS2R R68, SRZ ;  /* 0x0000000000447805 */ /* 0x000fe4000001ff00 */
[----:B------:R-:W-:Y:S01]  /*5940*/  CS2R R76, SRZ ;  /* 0x00000000004c7805 */ /* 0x000fe2000001ff00 */
[----:B------:R-:W-:Y:S06]  /*5950*/  @P1 BRA `(.L_x_94) ;  /* 0x00000000000c1947 */ /* 0x000fec0003800000 */
[----:B------:R-:W-:Y:S04]  /*5960*/  SHF.L.U32 R3, R97, 0x1f, RZ ;  /* 0x0000001f61037819 */ /* 0x000fe800000006ff */
[----:B------:R-:W1:Y:S02]  /*5970*/  SYNCS.PHASECHK.TRANS64.TRYWAIT P1, [UR48+0x70], R3 ;  /* 0x00007003ff0075a7 */ /* 0x000e640008021130 */
[----:B-1----:R-:W-:Y:S05]  /*5980*/  @!P1 BRA `(.L_x_95) ;  /* 0x0000003000789947 */ /* 0x002fea0003800000 */
.L_x_94:
[----:B------:R-:W-:Y:S05]  /*5990*/  BSYNC B0 ;  /* 0x0000000000007941 */ /* 0x000fea0003800000 */
.L_x_93:
[----:B------:R-:W-:Y:S01]  /*59a0*/  ISETP.NE.AND P1, PT, R67, RZ, PT ;  /* 0x000000ff4300720c */ /* 0x000fe20003f25270 */
[----:B------:R-:W-:Y:S11]  /*59b0*/  HFMA2 R65, -RZ, RZ, 0, 5.9604644775390625e-08 ;  /* 0x00000001ff417431 */ /* 0x000ff600000001ff */
[----:B------:R-:W-:Y:S01]  /*59c0*/  @!UPT UIADD3 URZ, UPT, UPT, URZ, URZ, URZ ;  /* 0x000000fffffff290 */ /* 0x000fe2000fffe0ff */
[----:B------:R3:W1:Y:S04]  /*59d0*/  @P1 LDS.128 R56, [R100] ;  /* 0x0000000064381984 */ /* 0x0006680000000c00 */
[----:B------:R3:W1:Y:S04]  /*59e0*/  @P1 LDS.128 R60, [R99+0x10] ;  /* 0x00001000633c1984 */ /* 0x0006680000000c00 */
[----:B------:R3:W1:Y:S04]  /*59f0*/  @P1 LDS.128 R68, [R98+0x20] ;  /* 0x0000200062441984 */ /* 0x0006680000000c00 */
[----:B------:R3:W1:Y:S02]  /*5a00*/  @P1 LDS.128 R76, [R106+0x30] ;  /* 0x000030006a4c1984 */ /* 0x0006640000000c00 */
.L_x_92:
[----:B------:R-:W-:Y:S05]  /*5a10*/  BSYNC B1 ;  /* 0x0000000000017941 */ /* 0x000fea0003800000 */
.L_x_91:
[----:B-1----:R-:W-:Y:S04]  /*5a20*/  SHF.R.U32.HI R2, RZ, 0x15, R47 ;  /* 0x00000015ff027819 */ /* 0x002fe8000001162f */
[----:B------:R-:W-:Y:S01]  /*5a30*/  LOP3.LUT P1, RZ, R2, 0x3, R92, 0x48, !PT ;  /* 0x0000000302ff7812 */ /* 0x000fe2000782485c */
[----:B------:R-:W-:Y:S01]  /*5a40*/  @!UPT UIADD3 URZ, UPT, UPT, URZ, URZ, URZ ;  /* 0x000000fffffff290 */ /* 0x000fe2000fffe0ff */
[----:B----4-:R-:W-:Y:S11]  /*5a50*/  @P0 BRA `(.L_x_96) ;  /* 0x0000000000080947 */ /* 0x010ff60003800000 */
[----:B------:R-:W1:Y:S02]  /*5a60*/  SYNCS.PHASECHK.TRANS64.TRYWAIT P0, [R64+URZ+0xd0], R0 ;  /* 0x0000d000400075a7 */ /* 0x000e6400080011ff */
[----:B-1----:R-:W-:Y:S05]  /*5a70*/  @!P0 BRA `(.L_x_97) ;  /* 0x0000003000548947 */ /* 0x002fea0003800000 */
.L_x_96:
[----:B------:R-:W-:Y:S05]  /*5a80*/  @!P1 BRA `(.L_x_98) ;  /* 0x0000000000409947 */ /* 0x000fea0003800000 */
[----:B------:R-:W4:Y:S01]  /*5a90*/  LDCU.64 UR8, c[0x4][0x70] ;  /* 0x01000e00ff0877ac */ /* 0x000f220008000a00 */
[----:B------:R-:W-:Y:S01]  /*5aa0*/  MOV R3, 0x0 ;  /* 0x0000000000037802 */ /* 0x000fe20000000f00 */
[----:B------:R-:W-:Y:S02]  /*5ab0*/  HFMA2 R12, -RZ, RZ, 0, 5.9604644775390625e-08 ;  /* 0x00000001ff0c7431 */ /* 0x000fe400000001ff */
[----:B------:R-:W-:Y:S02]  /*5ac0*/  IMAD.MOV.U32 R8, RZ, RZ, 0x192 ;  /* 0x00000192ff087424 */ /* 0x000fe400078e00ff */
[----:B------:R-:W-:Y:S01]  /*5ad0*/  IMAD.MOV.U32 R13, RZ, RZ, RZ ;  /* 0x000000ffff0d7224 */ /* 0x000fe200078e00ff */
[----:B------:R-:W5:Y:S01]  /*5ae0*/  LDCU.64 UR6, c[0x4][0x78] ;  /* 0x01000f00ff0677ac */ /* 0x000f620008000a00 */
[----:B------:R-:W1:Y:S01]  /*5af0*/  LDC.64 R2, c[0x4][R3] ;  /* 0x0100000003027b82 */ /* 0x000e620000000a00 */
[----:B------:R-:W2:Y:S01]  /*5b00*/  LDCU.64 UR4, c[0x4][0x10] ;  /* 0x01000200ff0477ac */ /* 0x000ea20008000a00 */
[----:B----4-:R-:W-:Y:S01]  /*5b10*/  MOV R5, UR9 ;  /* 0x0000000900057c02 */ /* 0x010fe20008000f00 */
[----:B------:R-:W-:Y:S01]  /*5b20*/  IMAD.U32 R4, RZ, RZ, UR8 ;  /* 0x00000008ff047e24 */ /* 0x000fe2000f8e00ff */
[----:B-----5:R-:W-:Y:S01]  /*5b30*/  MOV R7, UR7 ;  /* 0x0000000700077c02 */ /* 0x020fe20008000f00 */
[----:B------:R-:W-:Y:S01]  /*5b40*/  IMAD.U32 R6, RZ, RZ, UR6 ;  /* 0x00000006ff067e24 */ /* 0x000fe2000f8e00ff */
[----:B--2---:R-:W-:Y:S01]  /*5b50*/  MOV R11, UR5 ;  /* 0x00000005000b7c02 */ /* 0x004fe20008000f00 */
[----:B------:R-:W-:Y:S02]  /*5b60*/  IMAD.U32 R10, RZ, RZ, UR4 ;  /* 0x00000004ff0a7e24 */ /* 0x000fe4000f8e00ff */
[----:B------:R-:W-:Y:S07]  /*5b70*/  LEPC R20, `(.L_x_98) ;  /* 0x000000001014794e */ /* 0x000fee0000000000 */
[----:B-1-3--:R-:W-:Y:S05]  /*5b80*/  CALL.ABS.NOINC R2 ;  /* 0x0000000002007343 */ /* 0x00afea0003c00000 */
.L_x_98:
[C---:B------:R-:W-:Y:S01]  /*5b90*/  SHF.L.U32 R50, R56.reuse, 0x10, RZ ;  /* 0x0000001038327819 */ /* 0x040fe200000006ff */
[----:B------:R-:W-:Y:S05]  /*5ba0*/  WARPSYNC.ALL ;  /* 0x0000000000007948 */ /* 0x000fea0003800000 */
[----:B------:R-:W-:Y:S01]  /*5bb0*/  R2UR UR4, R47 ;  /* 0x000000002f0472ca */ /* 0x000fe200000e0000 */
[----:B------:R-:W-:Y:S01]  /*5bc0*/  BSSY.RECONVERGENT B0, `(.L_x_99) ;  /* 0x0000088000007945 */ /* 0x000fe20003800200 */
[----:B------:R-:W-:Y:S02]  /*5bd0*/  LOP3.LUT R51, R56, 0xffff0000, RZ, 0xc0, !PT ;  /* 0xffff000038337812 */ /* 0x000fe400078ec0ff */
[----:B------:R-:W-:Y:S02]  /*5be0*/  SHF.L.U32 R52, R57, 0x10, RZ ;  /* 0x0000001039347819 */ /* 0x000fe400000006ff */
[----:B------:R-:W-:Y:S07]  /*5bf0*/  ISETP.NE.AND P0, PT, R102, RZ, PT ;  /* 0x000000ff6600720c */ /* 0x000fee0003f05270 */
[----:B------:R-:W1:Y:S02]  /*5c00*/  LDTM.x32 R4, tmem[UR4] ;  /* 0x00000004000479ee */ /* 0x000e6400082c0000 */
[C---:B-12---:R-:W-:Y:S01]  /*5c10*/  FMUL R0, R46.reuse, R4 ;  /* 0x000000042e007220 */ /* 0x046fe20000400000 */
[C---:B------:R-:W-:Y:S01]  /*5c20*/  FMUL R2, R46.reuse, R5 ;  /* 0x000000052e027220 */ /* 0x040fe20000400000 */
[C---:B------:R-:W-:Y:S01]  /*5c30*/  FMUL R4, R46.reuse, R8 ;  /* 0x000000082e047220 */ /* 0x040fe20000400000 */
[C---:B------:R-:W-:Y:S01]  /*5c40*/  FMUL R3, R46.reuse, R6 ;  /* 0x000000062e037220 */ /* 0x040fe20000400000 */
[C---:B------:R-:W-:Y:S01]  /*5c50*/  FMUL R5, R46.reuse, R9 ;  /* 0x000000092e057220 */ /* 0x040fe20000400000 */
[C---:B------:R-:W-:Y:S01]  /*5c60*/  FMUL R8, R46.reuse, R12 ;  /* 0x0000000c2e087220 */ /* 0x040fe20000400000 */
[C---:B------:R-:W-:Y:S01]  /*5c70*/  FMUL R6, R46.reuse, R10 ;  /* 0x0000000a2e067220 */ /* 0x040fe20000400000 */
[C---:B------:R-:W-:Y:S01]  /*5c80*/  FMUL R9, R46.reuse, R13 ;  /* 0x0000000d2e097220 */ /* 0x040fe20000400000 */
[C---:B------:R-:W-:Y:S01]  /*5c90*/  FMUL R12, R46.reuse, R16 ;  /* 0x000000102e0c7220 */ /* 0x040fe20000400000 */
[C---:B------:R-:W-:Y:S01]  /*5ca0*/  FFMA R0, R49.reuse, R50, R0 ;  /* 0x0000003231007223 */ /* 0x040fe20000000000 */
[C---:B------:R-:W-:Y:S01]  /*5cb0*/  FMUL R10, R46.reuse, R14 ;  /* 0x0000000e2e0a7220 */ /* 0x040fe20000400000 */
[C---:B------:R-:W-:Y:S01]  /*5cc0*/  FMUL R13, R46.reuse, R17 ;  /* 0x000000112e0d7220 */ /* 0x040fe20000400000 */
[C---:B------:R-:W-:Y:S01]  /*5cd0*/  FMUL R16, R46.reuse, R20 ;  /* 0x000000142e107220 */ /* 0x040fe20000400000 */
[----:B------:R-:W-:Y:S01]  /*5ce0*/  FFMA R2, R49, R51, R2 ;  /* 0x0000003331027223 */ /* 0x000fe20000000002 */
        /* <DEDUP_REMOVED lines=9> */
[----:B------:R-:W-:Y:S01]  /*5d80*/  LOP3.LUT R32, R57, 0xffff0000, RZ, 0xc0, !PT ;  /* 0xffff000039207812 */ /* 0x000fe200078ec0ff */
[C---:B------:R-:W-:Y:S01]  /*5d90*/  FMUL R26, R46.reuse, R30 ;  /* 0x0000001e2e1a7220 */ /* 0x040fe20000400000 */
[----:B------:R-:W-:Y:S01]  /*5da0*/  FMUL R29, R46, R33 ;  /* 0x000000212e1d7220 */ /* 0x000fe20000400000 */
[----:B------:R-:W-:Y:S01]  /*5db0*/  SHF.L.U32 R33, R58, 0x10, RZ ;  /* 0x000000103a217819 */ /* 0x000fe200000006ff */
[----:B------:R-:W-:Y:S01]  /*5dc0*/  FFMA R3, R49, R52, R3 ;  /* 0x0000003431037223 */ /* 0x000fe20000000003 */
[----:B------:R-:W-:Y:S01]  /*5dd0*/  F2FP.BF16.F32.PACK_AB R52, R2, R0 ;  /* 0x000000000234723e */ /* 0x000fe200000010ff */
[C---:B------:R-:W-:Y:S01]  /*5de0*/  FMUL R7, R46.reuse, R7 ;  /* 0x000000072e077220 */ /* 0x040fe20000400000 */
[----:B------:R-:W-:Y:S01]  /*5df0*/  SHF.L.U32 R0, R59, 0x10, RZ ;  /* 0x000000103b007819 */ /* 0x000fe200000006ff */
[----:B------:R-:W-:Y:S01]  /*5e00*/  FMUL R30, R46, R34 ;  /* 0x000000222e1e7220 */ /* 0x000fe20000400000 */
[----:B------:R-:W-:Y:S01]  /*5e10*/  LOP3.LUT R34, R58, 0xffff0000, RZ, 0xc0, !PT ;  /* 0xffff00003a227812 */ /* 0x000fe200078ec0ff */
[----:B------:R-:W-:Y:S01]  /*5e20*/  FFMA R7, R49, R32, R7 ;  /* 0x0000002031077223 */ /* 0x000fe20000000007 */
[----:B------:R-:W-:Y:S01]  /*5e30*/  LOP3.LUT R2, R59, 0xffff0000, RZ, 0xc0, !PT ;  /* 0xffff00003b027812 */ /* 0x000fe200078ec0ff */
[C---:B------:R-:W-:Y:S01]  /*5e40*/  FFMA R4, R49.reuse, R33, R4 ;  /* 0x0000002131047223 */ /* 0x040fe20000000004 */
[----:B------:R-:W-:Y:S01]  /*5e50*/  FMUL R11, R46, R11 ;  /* 0x0000000b2e0b7220 */ /* 0x000fe20000400000 */
[----:B------:R-:W-:Y:S01]  /*5e60*/  FFMA R5, R49, R34, R5 ;  /* 0x0000002231057223 */ /* 0x000fe20000000005 */
[----:B------:R-:W-:Y:S01]  /*5e70*/  F2FP.BF16.F32.PACK_AB R53, R7, R3 ;  /* 0x000000030735723e */ /* 0x000fe200000010ff */
[C---:B------:R-:W-:Y:S01]  /*5e80*/  FFMA R6, R49.reuse, R0, R6 ;  /* 0x0000000031067223 */ /* 0x040fe20000000006 */
[C---:B------:R-:W-:Y:S01]  /*5e90*/  SHF.L.U32 R0, R60.reuse, 0x10, RZ ;  /* 0x000000103c007819 */ /* 0x040fe200000006ff */
[----:B------:R-:W-:Y:S01]  /*5ea0*/  FFMA R11, R49, R2, R11 ;  /* 0x00000002310b7223 */ /* 0x000fe2000000000b */
[----:B------:R-:W-:Y:S01]  /*5eb0*/  LOP3.LUT R2, R60, 0xffff0000, RZ, 0xc0, !PT ;  /* 0xffff00003c027812 */ /* 0x000fe200078ec0ff */
[----:B------:R-:W-:Y:S01]  /*5ec0*/  FMUL R15, R46, R15 ;  /* 0x0000000f2e0f7220 */ /* 0x000fe20000400000 */
[----:B------:R-:W-:Y:S01]  /*5ed0*/  SHF.L.U32 R3, R61, 0x10, RZ ;  /* 0x000000103d037819 */ /* 0x000fe200000006ff */
[----:B------:R-:W-:Y:S01]  /*5ee0*/  FFMA R8, R49, R0, R8 ;  /* 0x0000000031087223 */ /* 0x000fe20000000008 */
[----:B------:R-:W-:Y:S01]  /*5ef0*/  LOP3.LUT R0, R61, 0xffff0000, RZ, 0xc0, !PT ;  /* 0xffff00003d007812 */ /* 0x000fe200078ec0ff */
[C---:B------:R-:W-:Y:S01]  /*5f00*/  FFMA R9, R49.reuse, R2, R9 ;  /* 0x0000000231097223 */ /* 0x040fe20000000009 */
[C---:B------:R-:W-:Y:S01]  /*5f10*/  SHF.L.U32 R2, R62.reuse, 0x10, RZ ;  /* 0x000000103e027819 */ /* 0x040fe200000006ff */
[----:B------:R-:W-:Y:S01]  /*5f20*/  FFMA R10, R49, R3, R10 ;  /* 0x00000003310a7223 */ /* 0x000fe2000000000a */
[----:B------:R-:W-:Y:S01]  /*5f30*/  SHF.L.U32 R3, R63, 0x10, RZ ;  /* 0x000000103f037819 */ /* 0x000fe200000006ff */
[C---:B------:R-:W-:Y:S01]  /*5f40*/  FFMA R15, R49.reuse, R0, R15 ;  /* 0x00000000310f7223 */ /* 0x040fe2000000000f */
[----:B------:R-:W-:Y:S01]  /*5f50*/  LOP3.LUT R0, R62, 0xffff0000, RZ, 0xc0, !PT ;  /* 0xffff00003e007812 */ /* 0x000fe200078ec0ff */
[----:B------:R-:W-:Y:S01]  /*5f60*/  FFMA R12, R49, R2, R12 ;  /* 0x00000002310c7223 */ /* 0x000fe2000000000c */
[----:B------:R-:W-:Y:S01]  /*5f70*/  SHF.L.U32 R2, R68, 0x10, RZ ;  /* 0x0000001044027819 */ /* 0x000fe200000006ff */
[----:B------:R-:W-:Y:S01]  /*5f80*/  FMUL R19, R46, R19 ;  /* 0x000000132e137220 */ /* 0x000fe20000400000 */
[----:B------:R-:W-:Y:S01]  /*5f90*/  F2FP.BF16.F32.PACK_AB R54, R5, R4 ;  /* 0x000000040536723e */ /* 0x000fe200000010ff */
[----:B------:R-:W-:Y:S01]  /*5fa0*/  FFMA R13, R49, R0, R13 ;  /* 0x00000000310d7223 */ /* 0x000fe2000000000d */
[----:B------:R-:W-:Y:S01]  /*5fb0*/  LOP3.LUT R0, R63, 0xffff0000, RZ, 0xc0, !PT ;  /* 0xffff00003f007812 */ /* 0x000fe200078ec0ff */
[----:B------:R-:W-:Y:S01]  /*5fc0*/  FFMA R14, R49, R3, R14 ;  /* 0x00000003310e7223 */ /* 0x000fe2000000000e */
[----:B------:R-:W-:Y:S01]  /*5fd0*/  LOP3.LUT R3, R68, 0xffff0000, RZ, 0xc0, !PT ;  /* 0xffff000044037812 */ /* 0x000fe200078ec0ff */
[----:B------:R-:W-:Y:S01]  /*5fe0*/  FMUL R23, R46, R23 ;  /* 0x000000172e177220 */ /* 0x000fe20000400000 */
[----:B------:R-:W-:Y:S01]  /*5ff0*/  F2FP.BF16.F32.PACK_AB R55, R11, R6 ;  /* 0x000000060b37723e */ /* 0x000fe200000010ff */
[----:B------:R-:W-:Y:S01]  /*6000*/  FFMA R19, R49, R0, R19 ;  /* 0x0000000031137223 */ /* 0x000fe20000000013 */
[----:B------:R-:W-:Y:S01]  /*6010*/  SHF.L.U32 R0, R69, 0x10, RZ ;  /* 0x0000001045007819 */ /* 0x000fe200000006ff */
[----:B------:R-:W-:Y:S01]  /*6020*/  FFMA R16, R49, R2, R16 ;  /* 0x0000000231107223 */ /* 0x000fe20000000010 */
[----:B------:R-:W-:Y:S01]  /*6030*/  LOP3.LUT R2, R69, 0xffff0000, RZ, 0xc0, !PT ;  /* 0xffff000045027812 */ /* 0x000fe200078ec0ff */
[----:B------:R-:W-:Y:S01]  /*6040*/  FFMA R17, R49, R3, R17 ;  /* 0x0000000331117223 */ /* 0x000fe20000000011 */
[----:B------:R-:W-:Y:S01]  /*6050*/  SHF.L.U32 R3, R71, 0x10, RZ ;  /* 0x0000001047037819 */ /* 0x000fe200000006ff */
[----:B------:R-:W-:Y:S01]  /*6060*/  FFMA R18, R49, R0, R18 ;  /* 0x0000000031127223 */ /* 0x000fe20000000012 */
[C---:B------:R-:W-:Y:S01]  /*6070*/  SHF.L.U32 R0, R70.reuse, 0x10, RZ ;  /* 0x0000001046007819 */ /* 0x040fe200000006ff */
[----:B------:R1:W-:Y:S01]  /*6080*/  STS.128 [R100], R52 ;  /* 0x0000003464007388 */ /* 0x0003e20000000c00 */
[----:B------:R-:W-:Y:S01]  /*6090*/  F2FP.BF16.F32.PACK_AB R8, R9, R8 ;  /* 0x000000080908723e */ /* 0x000fe200000010ff */
[C---:B------:R-:W-:Y:S01]  /*60a0*/  FFMA R23, R49.reuse, R2, R23 ;  /* 0x0000000231177223 */ /* 0x040fe20000000017 */
[----:B------:R-:W-:Y:S01]  /*60b0*/  LOP3.LUT R2, R70, 0xffff0000, RZ, 0xc0, !PT ;  /* 0xffff000046027812 */ /* 0x000fe200078ec0ff */
[----:B------:R-:W-:Y:S01]  /*60c0*/  FFMA R20, R49, R0, R20 ;  /* 0x0000000031147223 */ /* 0x000fe20000000014 */
[----:B------:R-:W-:Y:S01]  /*60d0*/  LOP3.LUT R0, R71, 0xffff0000, RZ, 0xc0, !PT ;  /* 0xffff000047007812 */ /* 0x000fe200078ec0ff */
[----:B------:R-:W-:Y:S01]  /*60e0*/  FMUL R27, R46, R27 ;  /* 0x0000001b2e1b7220 */ /* 0x000fe20000400000 */
[----:B------:R-:W-:Y:S01]  /*60f0*/  F2FP.BF16.F32.PACK_AB R9, R15, R10 ;  /* 0x0000000a0f09723e */ /* 0x000fe200000010ff */
[C---:B------:R-:W-:Y:S01]  /*6100*/  FFMA R21, R49.reuse, R2, R21 ;  /* 0x0000000231157223 */ /* 0x040fe20000000015 */
[C---:B------:R-:W-:Y:S01]  /*6110*/  FFMA R22, R49.reuse, R3, R22 ;  /* 0x0000000331167223 */ /* 0x040fe20000000016 */
[----:B------:R-:W-:Y:S01]  /*6120*/  FFMA R27, R49, R0, R27 ;  /* 0x00000000311b7223 */ /* 0x000fe2000000001b */
[----:B------:R-:W-:Y:S01]  /*6130*/  SHF.L.U32 R2, R76, 0x10, RZ ;  /* 0x000000104c027819 */ /* 0x000fe200000006ff */
[----:B------:R-:W-:Y:S01]  /*6140*/  FMUL R31, R46, R31 ;  /* 0x0000001f2e1f7220 */ /* 0x000fe20000400000 */
[----:B------:R-:W-:Y:S01]  /*6150*/  LOP3.LUT R0, R76, 0xffff0000, RZ, 0xc0, !PT ;  /* 0xffff00004c007812 */ /* 0x000fe200078ec0ff */
[----:B------:R-:W-:Y:S01]  /*6160*/  FMUL R35, R46, R35 ;  /* 0x000000232e237220 */ /* 0x000fe20000400000 */
[----:B------:R-:W-:Y:S01]  /*6170*/  SHF.L.U32 R3, R77, 0x10, RZ ;  /* 0x000000104d037819 */ /* 0x000fe200000006ff */
[----:B------:R-:W-:Y:S01]  /*6180*/  FFMA R24, R49, R2, R24 ;  /* 0x0000000231187223 */ /* 0x000fe20000000018 */
[----:B------:R-:W-:Y:S01]  /*6190*/  F2FP.BF16.F32.PACK_AB R10, R13, R12 ;  /* 0x0000000c0d0a723e */ /* 0x000fe200000010ff */
[----:B------:R-:W-:Y:S01]  /*61a0*/  FFMA R25, R49, R0, R25 ;  /* 0x0000000031197223 */ /* 0x000fe20000000019 */
[----:B------:R-:W-:Y:S01]  /*61b0*/  F2FP.BF16.F32.PACK_AB R11, R19, R14 ;  /* 0x0000000e130b723e */ /* 0x000fe200000010ff */
[----:B------:R-:W-:Y:S01]  /*61c0*/  FFMA R26, R49, R3, R26 ;  /* 0x00000003311a7223 */ /* 0x000fe2000000001a */
[----:B------:R-:W-:Y:S02]  /*61d0*/  LOP3.LUT R0, R77, 0xffff0000, RZ, 0xc0, !PT ;  /* 0xffff00004d007812 */ /* 0x000fe400078ec0ff */
[C---:B------:R-:W-:Y:S01]  /*61e0*/  SHF.L.U32 R2, R78.reuse, 0x10, RZ ;  /* 0x000000104e027819 */ /* 0x040fe200000006ff */
[----:B------:R1:W-:Y:S01]  /*61f0*/  STS.128 [R99+0x10], R8 ;  /* 0x0000100863007388 */ /* 0x0003e20000000c00 */
[----:B------:R-:W-:Y:S01]  /*6200*/  LOP3.LUT R3, R78, 0xffff0000, RZ, 0xc0, !PT ;  /* 0xffff00004e037812 */ /* 0x000fe200078ec0ff */
[----:B------:R-:W-:Y:S01]  /*6210*/  FFMA R31, R49, R0, R31 ;  /* 0x00000000311f7223 */ /* 0x000fe2000000001f */
[----:B------:R-:W-:Y:S01]  /*6220*/  SHF.L.U32 R4, R79, 0x10, RZ ;  /* 0x000000104f047819 */ /* 0x000fe200000006ff */
[----:B------:R-:W-:Y:S01]  /*6230*/  FFMA R28, R49, R2, R28 ;  /* 0x00000002311c7223 */ /* 0x000fe2000000001c */
[----:B------:R-:W-:Y:S01]  /*6240*/  F2FP.BF16.F32.PACK_AB R16, R17, R16 ;  /* 0x000000101110723e */ /* 0x000fe200000010ff */
[----:B------:R-:W-:Y:S01]  /*6250*/  FFMA R29, R49, R3, R29 ;  /* 0x00000003311d7223 */ /* 0x000fe2000000001d */
[----:B------:R-:W-:Y:S01]  /*6260*/  LOP3.LUT R5, R79, 0xffff0000, RZ, 0xc0, !PT ;  /* 0xffff00004f057812 */ /* 0x000fe200078ec0ff */
[----:B------:R-:W-:Y:S01]  /*6270*/  FFMA R30, R49, R4, R30 ;  /* 0x00000004311e7223 */ /* 0x000fe2000000001e */
[----:B------:R-:W-:Y:S02]  /*6280*/  F2FP.BF16.F32.PACK_AB R17, R23, R18 ;  /* 0x000000121711723e */ /* 0x000fe400000010ff */
[----:B------:R-:W-:Y:S01]  /*6290*/  F2FP.BF16.F32.PACK_AB R18, R21, R20 ;  /* 0x000000141512723e */ /* 0x000fe200000010ff */
[----:B------:R-:W-:Y:S01]  /*62a0*/  FFMA R35, R49, R5, R35 ;  /* 0x0000000531237223 */ /* 0x000fe20000000023 */
[----:B------:R-:W-:Y:S02]  /*62b0*/  F2FP.BF16.F32.PACK_AB R19, R27, R22 ;  /* 0x000000161b13723e */ /* 0x000fe400000010ff */
[----:B------:R-:W-:Y:S02]  /*62c0*/  F2FP.BF16.F32.PACK_AB R24, R25, R24 ;  /* 0x000000181918723e */ /* 0x000fe400000010ff */
[----:B------:R-:W-:Y:S01]  /*62d0*/  F2FP.BF16.F32.PACK_AB R25, R31, R26 ;  /* 0x0000001a1f19723e */ /* 0x000fe200000010ff */
[----:B------:R1:W-:Y:S01]  /*62e0*/  STS.128 [R98+0x20], R16 ;  /* 0x0000201062007388 */ /* 0x0003e20000000c00 */
[----:B------:R-:W-:Y:S02]  /*62f0*/  F2FP.BF16.F32.PACK_AB R26, R29, R28 ;  /* 0x0000001c1d1a723e */ /* 0x000fe400000010ff */
[----:B------:R-:W-:Y:S05]  /*6300*/  F2FP.BF16.F32.PACK_AB R27, R35, R30 ;  /* 0x0000001e231b723e */ /* 0x000fea00000010ff */
[----:B------:R1:W-:Y:S01]  /*6310*/  STS.128 [R106+0x30], R24 ;  /* 0x000030186a007388 */ /* 0x0003e20000000c00 */
[----:B------:R-:W-:Y:S01]  /*6320*/  @!PT LDS RZ, [RZ] ;  /* 0x00000000fffff984 */ /* 0x000fe20000000800 */
[----:B------:R-:W-:Y:S01]  /*6330*/  @!PT LDS RZ, [RZ] ;  /* 0x00000000fffff984 */ /* 0x000fe20000000800 */
[----:B------:R-:W-:Y:S01]  /*6340*/  @!PT LDS RZ, [RZ] ;  /* 0x00000000fffff984 */ /* 0x000fe20000000800 */
[----:B------:R-:W-:Y:S01]  /*6350*/  @!PT LDS RZ, [RZ] ;  /* 0x00000000fffff984 */ /* 0x000fe20000000800 */
[----:B------:R2:W-:Y:S07]  /*6360*/  MEMBAR.ALL.CTA ;  /* 0x0000000000007992 */ /* 0x0005ee0000008000 */
[----:B--2---:R-:W2:Y:S02]  /*6370*/  FENCE.VIEW.ASYNC.S ;  /* 0x00000000000073c6 */ /* 0x004ea40000000000 */
[----:B--2---:R-:W-:Y:S06]  /*6380*/  BAR.SYNC.DEFER_BLOCKING 0x1, 0x80 ;  /* 0x0042000000007b1d */ /* 0x004fec0000010000 */
[----:B------:R-:W-:Y:S05]  /*6390*/  @P0 BRA `(.L_x_100) ;  /* 0x0000000000280947 */ /* 0x000fea0003800000 */
[----:B------:R-:W-:Y:S02]  /*63a0*/  UIADD3 UR4, UPT, UPT, UR48, 0x200, URZ ;  /* 0x0000020030047890 */ /* 0x000fe4000fffe0ff */
[----:B------:R-:W-:Y:S01]  /*63b0*/  UIADD3 UR6, UP0, UPT, UR52, 0x680, URZ ;  /* 0x0000068034067890 */ /* 0x000fe2000ff1e0ff */
[----:B------:R-:W-:Y:S03]  /*63c0*/  UMOV UR43, UR36 ;  /* 0x00000024002b7c82 */ /* 0x000fe60008000000 */
[----:B------:R-:W-:Y:S01]  /*63d0*/  MOV R93, UR4 ;  /* 0x00000004005d7c02 */ /* 0x000fe20008000f00 */
[----:B------:R-:W-:Y:S03]  /*63e0*/  UIADD3.X UR7, UPT, UPT, URZ, UR53, URZ, UP0, !UPT ;  /* 0x00000035ff077290 */ /* 0x000fe600087fe4ff */
[----:B------:R-:W-:Y:S11]  /*63f0*/  R2UR UR40, R93 ;  /* 0x000000005d2872ca */ /* 0x000ff600000e0000 */
[----:B------:R-:W-:Y:S02]  /*6400*/  @!UPT UIADD3 URZ, UPT, UPT, URZ, URZ, URZ ;  /* 0x000000fffffff290 */ /* 0x000fe4000fffe0ff */
[----:B------:R2:W-:Y:S01]  /*6410*/  UTMASTG.3D [UR40], [UR6] ;  /* 0x00000028060073b5 */ /* 0x0005e20008010000 */
[----:B------:R0:W-:Y:S01]  /*6420*/  UTMACMDFLUSH ;  /* 0x00000000000079b7 */ /* 0x0001e20000000000 */
[----:B--2---:R-:W-:Y:S04]  /*6430*/  DEPBAR.LE SB0, 0x1 ;  /* 0x000080400000791a */ /* 0x004fe80000000000 */
.L_x_100:
[----:B------:R-:W-:Y:S05]  /*6440*/  BSYNC.RECONVERGENT B0 ;  /* 0x0000000000007941 */ /* 0x000fea0003800200 */
.L_x_99:
[----:B------:R-:W-:Y:S01]  /*6450*/  BAR.SYNC.DEFER_BLOCKING 0x1, 0x80 ;  /* 0x0042000000007b1d */ /* 0x000fe20000010000 */
[----:B------:R-:W-:Y:S01]  /*6460*/  ISETP.NE.AND P1, PT, R107, RZ, PT ;  /* 0x000000ff6b00720c */ /* 0x000fe20003f25270 */
[----:B------:R-:W-:Y:S01]  /*6470*/  UIADD3 UR4, UPT, UPT, UR50, -0x1, URZ ;  /* 0xffffffff32047890 */ /* 0x000fe2000fffe0ff */
[----:B------:R-:W-:Y:S03]  /*6480*/  LEA R2, R65, UR48, 0x3 ;  /* 0x0000003041027c11 */ /* 0x000fe6000f8e18ff */
[----:B------:R-:W-:Y:S08]  /*6490*/  UISETP.GT.U32.AND UP0, UPT, UR4, -0x3, UPT ;  /* 0xfffffffd0400788c */ /* 0x000ff0000bf04070 */
[----:B------:R-:W-:Y:S01]  /*64a0*/  @P1 SHF.L.U32 R3, R97, 0x1f, RZ ;  /* 0x0000001f61031819 */ /* 0x000fe200000006ff */
[----:B------:R-:W-:Y:S06]  /*64b0*/  BRA.U UP0, `(.L_x_101) ;  /* 0x0000000100247547 */ /* 0x000fec000b800000 */
[----:B------:R-:W-:Y:S01]  /*64c0*/  IMAD.U32 R4, RZ, RZ, UR49 ;  /* 0x00000031ff047e24 */ /* 0x000fe2000f8e00ff */
[----:B------:R-:W-:Y:S01]  /*64d0*/  MOV R0, UR37 ;  /* 0x0000002500007c02 */ /* 0x000fe20008000f00 */
[----:B------:R-:W-:Y:S03]  /*64e0*/  UIADD3 UR49, UPT, UPT, UR49, 0x1, URZ ;  /* 0x0000000131317890 */ /* 0x000fe6000fffe0ff */
[----:B------:R-:W-:Y:S01]  /*64f0*/  @P1 LEA R4, R4, UR48, 0x3 ;  /* 0x0000003004041c11 */ /* 0x000fe2000f8e18ff */
[----:B------:R-:W-:Y:S04]  /*6500*/  UISETP.NE.AND UP0, UPT, UR49, 0x3, UPT ;  /* 0x000000033100788c */ /* 0x000fe8000bf05270 */
[----:B------:R-:W-:Y:S01]  /*6510*/  @P1 VIADD R4, R4, 0x88 ;  /* 0x0000008804041836 */ /* 0x000fe20000000000 */
[----:B------:R-:W-:Y:S04]  /*6520*/  USEL UR49, UR49, URZ, UP0 ;  /* 0x000000ff31317287 */ /* 0x000fe80008000000 */
[----:B------:R-:W-:Y:S04]  /*6530*/  @P1 PRMT R0, R0, 0x654, R4 ;  /* 0x0000065400001816 */ /* 0x000fe80000000004 */
[----:B------:R2:W-:Y:S04]  /*6540*/  @P1 SYNCS.ARRIVE.TRANS64.RED.A1T0 RZ, [R0+URZ], RZ ;  /* 0x000000ff00ff19a7 */ /* 0x0005e800081004ff */
.L_x_101:
[----:B------:R-:W4:Y:S01]  /*6550*/  @P1 SYNCS.PHASECHK.TRANS64.TRYWAIT P0, [R2+URZ+0x70], R3 ;  /* 0x00007003020015a7 */ /* 0x000f2200080011ff */
[----:B------:R-:W-:Y:S01]  /*6560*/  BSSY B1, `(.L_x_102) ;  /* 0x0000016000017945 */ /* 0x000fe20003800000 */
[----:B----4-:R-:W-:Y:S03]  /*6570*/  @P1 SEL R66, RZ, 0x1, !P0 ;  /* 0x00000001ff421807 */ /* 0x010fe60004000000 */
[----:B------:R-:W-:Y:S05]  /*6580*/  @!P1 BRA `(.L_x_103) ;  /* 0x00000000004c9947 */ /* 0x000fea0003800000 */
[----:B------:R-:W-:Y:S01]  /*6590*/  ISETP.NE.AND P0, PT, R66, RZ, PT ;  /* 0x000000ff4200720c */ /* 0x000fe20003f05270 */
[----:B------:R-:W-:Y:S01]  /*65a0*/  BSSY B0, `(.L_x_104) ;  /* 0x000000b000007945 */ /* 0x000fe20003800000 */
[----:B------:R-:W-:Y:S11]  /*65b0*/  ISETP.NE.AND P1, PT, R67, RZ, PT ;  /* 0x000000ff4300720c */ /* 0x000ff60003f25270 */
[----:B------:R-:W-:Y:S02]  /*65c0*/  @!UPT UIADD3 URZ, UPT, UPT, URZ, URZ, URZ ;  /* 0x000000fffffff290 */ /* 0x000fe4000fffe0ff */
[C---:B------:R-:W-:Y:S01]  /*65d0*/  @P1 IMAD R6, R65.reuse, 0x2000, R100 ;  /* 0x0000200041061824 */ /* 0x040fe200078e0264 */
[C---:B------:R-:W-:Y:S01]  /*65e0*/  @P1 LEA R4, R65.reuse, R98, 0xd ;  /* 0x0000006241041211 */ /* 0x040fe200078e68ff */
[C---:B------:R-:W-:Y:S02]  /*65f0*/  @P1 IMAD R5, R65.reuse, 0x2000, R99 ;  /* 0x0000200041051824 */ /* 0x040fe400078e0263 */
[----:B------:R-:W-:Y:S01]  /*6600*/  @P1 IMAD R3, R65, 0x2000, R106 ;  /* 0x0000200041031824 */ /* 0x000fe200078e026a */
[----:B------:R-:W-:Y:S06]  /*6610*/  @P0 BRA `(.L_x_105) ;  /* 0x00000000000c0947 */ /* 0x000fec0003800000 */
[----:B--2---:R-:W-:Y:S04]  /*6620*/  SHF.L.U32 R0, R97, 0x1f, RZ ;  /* 0x0000001f61007819 */ /* 0x004fe800000006ff */
[----:B------:R-:W2:Y:S02]  /*6630*/  SYNCS.PHASECHK.TRANS64.TRYWAIT P0, [R2+URZ+0x70], R0 ;  /* 0x00007000020075a7 */ /* 0x000ea400080011ff */
[----:B--2---:R-:W-:Y:S05]  /*6640*/  @!P0 BRA `(.L_x_106) ;  /* 0x0000002400748947 */ /* 0x004fea0003800000 */
.L_x_105:
[----:B------:R-:W-:Y:S05]  /*6650*/  BSYNC B0 ;  /* 0x0000000000007941 */ /* 0x000fea0003800000 */
.L_x_104:
[----:B------:R-:W-:Y:S02]  /*6660*/  ISETP.NE.AND P0, PT, R67, RZ, PT ;  /* 0x000000ff4300720c */ /* 0x000fe40003f05270 */
[----:B------:R-:W-:Y:S11]  /*6670*/  IADD3 R65, PT, PT, R65, 0x1, RZ ;  /* 0x0000000141417810 */ /* 0x000ff60007ffe0ff */
[----:B------:R4:W1:Y:S04]  /*6680*/  @P0 LDS.128 R56, [R6] ;  /* 0x0000000006380984 */ /* 0x0008680000000c00 */
[----:B------:R4:W1:Y:S04]  /*6690*/  @P0 LDS.128 R60, [R5+0x10] ;  /* 0x00001000053c0984 */ /* 0x0008680000000c00 */
[----:B------:R4:W1:Y:S04]  /*66a0*/  @P0 LDS.128 R68, [R4+0x20] ;  /* 0x0000200004440984 */ /* 0x0008680000000c00 */
[----:B------:R4:W1:Y:S02]  /*66b0*/  @P0 LDS.128 R76, [R3+0x30] ;  /* 0x00003000034c0984 */ /* 0x0008640000000c00 */
.L_x_103:
[----:B------:R-:W-:Y:S05]  /*66c0*/  BSYNC B1 ;  /* 0x0000000000017941 */ /* 0x000fea0003800000 */
.L_x_102:
[----:B--2---:R-:W-:Y:S05]  /*66d0*/  VIADD R0, R47, 0x20 ;  /* 0x000000202f007836 */ /* 0x004fea0000000000 */
[----:B------:R-:W-:Y:S04]  /*66e0*/  SHF.R.U32.HI R0, RZ, 0x15, R0 ;  /* 0x00000015ff007819 */ /* 0x000fe80000011600 */
[----:B------:R-:W-:Y:S11]  /*66f0*/  LOP3.LUT P0, RZ, R0, 0x3, R92, 0x48, !PT ;  /* 0x0000000300ff7812 */ /* 0x000ff6000780485c */
[----:B------:R-:W-:Y:S02]  /*6700*/  @!UPT UIADD3 URZ, UPT, UPT, URZ, URZ, URZ ;  /* 0x000000fffffff290 */ /* 0x000fe4000fffe0ff */
[----:B------:R-:W-:Y:S05]  /*6710*/  @!P0 BRA `(.L_x_107) ;  /* 0x0000000000408947 */ /* 0x000fea0003800000 */
[----:B------:R-:W2:Y:S01]  /*6720*/  LDCU.64 UR8, c[0x4][0x70] ;  /* 0x01000e00ff0877ac */ /* 0x000ea20008000a00 */
[----:B----4-:R-:W-:Y:S01]  /*6730*/  MOV R3, 0x0 ;  /* 0x0000000000037802 */ /* 0x010fe20000000f00 */
[----:B------:R-:W-:Y:S02]  /*6740*/  HFMA2 R12, -RZ, RZ, 0, 5.9604644775390625e-08 ;  /* 0x00000001ff0c7431 */ /* 0x000fe400000001ff */
[----:B-1----:R-:W-:Y:S02]  /*6750*/  IMAD.MOV.U32 R8, RZ, RZ, 0x192 ;  /* 0x00000192ff087424 */ /* 0x002fe400078e00ff */
[----:B------:R-:W-:Y:S01]  /*6760*/  IMAD.MOV.U32 R13, RZ, RZ, RZ ;  /* 0x000000ffff0d7224 */ /* 0x000fe200078e00ff */
[----:B------:R-:W1:Y:S01]  /*6770*/  LDCU.64 UR6, c[0x4][0x78] ;  /* 0x01000f00ff0677ac */ /* 0x000e620008000a00 */
[----:B------:R-:W4:Y:S01]  /*6780*/  LDC.64 R2, c[0x4][R3] ;  /* 0x0100000003027b82 */ /* 0x000f220000000a00 */
[----:B------:R-:W5:Y:S01]  /*6790*/  LDCU.64 UR4, c[0x4][0x10] ;  /* 0x01000200ff0477ac */ /* 0x000f620008000a00 */
[----:B--2---:R-:W-:Y:S01]  /*67a0*/  MOV R5, UR9 ;  /* 0x0000000900057c02 */ /* 0x004fe20008000f00 */
[----:B------:R-:W-:Y:S01]  /*67b0*/  IMAD.U32 R4, RZ, RZ, UR8 ;  /* 0x00000008ff047e24 */ /* 0x000fe2000f8e00ff */
[----:B-1----:R-:W-:Y:S01]  /*67c0*/  MOV R7, UR7 ;  /* 0x0000000700077c02 */ /* 0x002fe20008000f00 */
[----:B------:R-:W-:Y:S01]  /*67d0*/  IMAD.U32 R6, RZ, RZ, UR6 ;  /* 0x00000006ff067e24 */ /* 0x000fe2000f8e00ff */
[----:B-----5:R-:W-:Y:S01]  /*67e0*/  MOV R11, UR5 ;  /* 0x00000005000b7c02 */ /* 0x020fe20008000f00 */
[----:B------:R-:W-:Y:S02]  /*67f0*/  IMAD.U32 R10, RZ, RZ, UR4 ;  /* 0x00000004ff0a7e24 */ /* 0x000fe4000f8e00ff */
[----:B------:R-:W-:Y:S07]  /*6800*/  LEPC R20, `(.L_x_107) ;  /* 0x000000001014794e */ /* 0x000fee0000000000 */
[----:B---34-:R-:W-:Y:S05]  /*6810*/  CALL.ABS.NOINC R2 ;  /* 0x0000000002007343 */ /* 0x018fea0003c00000 */
.L_x_107:
[C---:B-1----:R-:W-:Y:S01]  /*6820*/  SHF.L.U32 R50, R56.reuse, 0x10, RZ ;  /* 0x0000001038327819 */ /* 0x042fe200000006ff */
[----:B------:R-:W-:Y:S05]  /*6830*/  WARPSYNC.ALL ;  /* 0x0000000000007948 */ /* 0x000fea0003800000 */
[----:B------:R-:W-:Y:S01]  /*6840*/  R2UR UR4, R47 ;  /* 0x000000002f0472ca */ /* 0x000fe200000e0000 */
[----:B------:R-:W-:Y:S01]  /*6850*/  BSSY.RECONVERGENT B0, `(.L_x_108) ;  /* 0x0000087000007945 */ /* 0x000fe20003800200 */
[----:B------:R-:W-:Y:S02]  /*6860*/  LOP3.LUT R51, R56, 0xffff0000, RZ, 0xc0, !PT ;  /* 0xffff000038337812 */ /* 0x000fe400078ec0ff */
[----:B------:R-:W-:Y:S02]  /*6870*/  SHF.L.U32 R52, R57, 0x10, RZ ;  /* 0x0000001039347819 */ /* 0x000fe400000006ff */
[----:B------:R-:W-:Y:S07]  /*6880*/  ISETP.NE.AND P0, PT, R102, RZ, PT ;  /* 0x000000ff6600720c */ /* 0x000fee0003f05270 */
[----:B----4-:R-:W1:Y:S02]  /*6890*/  LDTM.x32 R4, tmem[UR4+0x20] ;  /* 0x00002004000479ee */ /* 0x010e6400082c0000 */
[C---:B-1----:R-:W-:Y:S01]  /*68a0*/  FMUL R0, R46.reuse, R4 ;  /* 0x000000042e007220 */ /* 0x042fe20000400000 */
        /* <DEDUP_REMOVED lines=70> */
[----:B------:R1:W-:Y:S01]  /*6d10*/  STS.128 [R100+0x2000], R52 ;  /* 0x0020003464007388 */ /* 0x0003e20000000c00 */
        /* <DEDUP_REMOVED lines=49> */
[----:B------:R-:W-:Y:S02]  /*7030*/  UIADD3 UR8, UP0, UPT, UR52, 0x680, URZ ;  /* 0x0000068034087890 */ /* 0x000fe4000ff1e0ff */
[----:B------:R-:W-:Y:S02]  /*7040*/  UIADD3 UR5, UPT, UPT, UR41, 0x20, URZ ;  /* 0x0000002029057890 */ /* 0x000fe4000fffe0ff */
[----:B------:R-:W-:Y:S02]  /*7050*/  UIADD3 UR4, UPT, UPT, UR48, 0x2200, URZ ;  /* 0x0000220030047890 */ /* 0x000fe4000fffe0ff */
[----:B------:R-:W-:Y:S01]  /*7060*/  UIADD3.X UR9, UPT, UPT, URZ, UR53, URZ, UP0, !UPT ;  /* 0x00000035ff097290 */ /* 0x000fe200087fe4ff */
[----:B------:R-:W-:Y:S01]  /*7070*/  UMOV UR6, UR42 ;  /* 0x0000002a00067c82 */ /* 0x000fe20008000000 */
[----:B------:R-:W-:Y:S07]  /*7080*/  UMOV UR7, UR36 ;  /* 0x0000002400077c82 */ /* 0x000fee0008000000 */
[----:B------:R2:W-:Y:S01]  /*7090*/  UTMASTG.3D [UR4], [UR8] ;  /* 0x00000004080073b5 */ /* 0x0005e20008010000 */
[----:B------:R0:W-:Y:S01]  /*70a0*/  UTMACMDFLUSH ;  /* 0x00000000000079b7 */ /* 0x0001e20000000000 */
[----:B--2---:R-:W-:Y:S04]  /*70b0*/  DEPBAR.LE SB0, 0x1 ;  /* 0x000080400000791a */ /* 0x004fe80000000000 */
.L_x_109:
[----:B------:R-:W-:Y:S05]  /*70c0*/  BSYNC.RECONVERGENT B0 ;  /* 0x0000000000007941 */ /* 0x000fea0003800200 */
.L_x_108:
[----:B------:R-:W-:Y:S01]  /*70d0*/  BAR.SYNC.DEFER_BLOCKING 0x1, 0x80 ;  /* 0x0042000000007b1d */ /* 0x000fe20000010000 */
[----:B------:R-:W-:Y:S01]  /*70e0*/  ISETP.NE.AND P1, PT, R107, RZ, PT ;  /* 0x000000ff6b00720c */ /* 0x000fe20003f25270 */
[----:B------:R-:W-:Y:S01]  /*70f0*/  UISETP.GT.U32.AND UP0, UPT, UR50, -0x3, UPT ;  /* 0xfffffffd3200788c */ /* 0x000fe2000bf04070 */
[----:B------:R-:W-:Y:S11]  /*7100*/  LEA R4, R65, UR48, 0x3 ;  /* 0x0000003041047c11 */ /* 0x000ff6000f8e18ff */
        /* <DEDUP_REMOVED lines=11> */
.L_x_110:
        /* <DEDUP_REMOVED lines=9> */
[C---:B--2---:R-:W-:Y:S01]  /*7250*/  @P1 LEA R0, R65.reuse, R98, 0xd ;  /* 0x0000006241001211 */ /* 0x044fe200078e68ff */
[C---:B------:R-:W-:Y:S02]  /*7260*/  @P1 IMAD R2, R65.reuse, 0x2000, R99 ;  /* 0x0000200041021824 */ /* 0x040fe400078e0263 */
[----:B------:R-:W-:Y:S01]  /*7270*/  @P1 IMAD R65, R65, 0x2000, R106 ;  /* 0x0000200041411824 */ /* 0x000fe200078e026a */
[----:B------:R-:W-:Y:S06]  /*7280*/  @P0 BRA `(.L_x_114) ;  /* 0x00000000000c0947 */ /* 0x000fec0003800000 */
[----:B------:R-:W-:Y:S04]  /*7290*/  SHF.L.U32 R5, R97, 0x1f, RZ ;  /* 0x0000001f61057819 */ /* 0x000fe800000006ff */
[----:B------:R-:W2:Y:S02]  /*72a0*/  SYNCS.PHASECHK.TRANS64.TRYWAIT P0, [R4+URZ+0x70], R5 ;  /* 0x00007005040075a7 */ /* 0x000ea400080011ff */
[----:B--2---:R-:W-:Y:S05]  /*72b0*/  @!P0 BRA `(.L_x_115) ;  /* 0x00000018006c8947 */ /* 0x004fea0003800000 */
.L_x_114:
[----:B------:R-:W-:Y:S05]  /*72c0*/  BSYNC B0 ;  /* 0x0000000000007941 */ /* 0x000fea0003800000 */
.L_x_113:
[----:B------:R-:W-:Y:S11]  /*72d0*/  ISETP.NE.AND P0, PT, R67, RZ, PT ;  /* 0x000000ff4300720c */ /* 0x000ff60003f05270 */
[----:B------:R-:W-:Y:S02]  /*72e0*/  @!UPT UIADD3 URZ, UPT, UPT, URZ, URZ, URZ ;  /* 0x000000fffffff290 */ /* 0x000fe4000fffe0ff */
[----:B------:R4:W1:Y:S04]  /*72f0*/  @P0 LDS.128 R56, [R3] ;  /* 0x0000000003380984 */ /* 0x0008680000000c00 */
[----:B------:R4:W1:Y:S04]  /*7300*/  @P0 LDS.128 R60, [R2+0x10] ;  /* 0x00001000023c0984 */ /* 0x0008680000000c00 */
[----:B------:R4:W1:Y:S04]  /*7310*/  @P0 LDS.128 R68, [R0+0x20] ;  /* 0x0000200000440984 */ /* 0x0008680000000c00 */
[----:B------:R4:W1:Y:S02]  /*7320*/  @P0 LDS.128 R76, [R65+0x30] ;  /* 0x00003000414c0984 */ /* 0x0008640000000c00 */
.L_x_112:
[----:B------:R-:W-:Y:S05]  /*7330*/  BSYNC B1 ;  /* 0x0000000000017941 */ /* 0x000fea0003800000 */
.L_x_111:
[----:B--2-4-:R-:W-:Y:S05]  /*7340*/  VIADD R0, R47, 0x40 ;  /* 0x000000402f007836 */ /* 0x014fea0000000000 */
[----:B------:R-:W-:Y:S04]  /*7350*/  SHF.R.U32.HI R0, RZ, 0x15, R0 ;  /* 0x00000015ff007819 */ /* 0x000fe80000011600 */
[----:B------:R-:W-:Y:S11]  /*7360*/  LOP3.LUT P0, RZ, R0, 0x3, R92, 0x48, !PT ;  /* 0x0000000300ff7812 */ /* 0x000ff6000780485c */
[----:B------:R-:W-:Y:S02]  /*7370*/  @!UPT UIADD3 URZ, UPT, UPT, URZ, URZ, URZ ;  /* 0x000000fffffff290 */ /* 0x000fe4000fffe0ff */
[----:B------:R-:W-:Y:S05]  /*7380*/  @!P0 BRA `(.L_x_116) ;  /* 0x0000000000408947 */ /* 0x000fea0003800000 */
[----:B------:R-:W2:Y:S01]  /*7390*/  LDCU.64 UR8, c[0x4][0x70] ;  /* 0x01000e00ff0877ac */ /* 0x000ea20008000a00 */
[----:B------:R-:W-:Y:S01]  /*73a0*/  MOV R3, 0x0 ;  /* 0x0000000000037802 */ /* 0x000fe20000000f00 */
        /* <DEDUP_REMOVED lines=14> */
.L_x_116:
[----:B------:R-:W-:Y:S01]  /*7490*/  ISETP.NE.AND P0, PT, R102, RZ, PT ;  /* 0x000000ff6600720c */ /* 0x000fe20003f05270 */
[----:B------:R-:W-:Y:S05]  /*74a0*/  WARPSYNC.ALL ;  /* 0x0000000000007948 */ /* 0x000fea0003800000 */
[----:B------:R-:W-:Y:S01]  /*74b0*/  R2UR UR4, R47 ;  /* 0x000000002f0472ca */ /* 0x000fe200000e0000 */
[----:B------:R-:W-:Y:S01]  /*74c0*/  BSSY.RECONVERGENT B0, `(.L_x_117) ;  /* 0x000008c000007945 */ /* 0x000fe20003800200 */
[----:B------:R-:W-:Y:S02]  /*74d0*/  R2UR UR5, R64 ;  /* 0x00000000400572ca */ /* 0x000fe400000e0000 */
[C---:B-1----:R-:W-:Y:S02]  /*74e0*/  SHF.L.U32 R0, R56.reuse, 0x10, RZ ;  /* 0x0000001038007819 */ /* 0x042fe400000006ff */
[----:B------:R-:W-:Y:S02]  /*74f0*/  LOP3.LUT R2, R56, 0xffff0000, RZ, 0xc0, !PT ;  /* 0xffff000038027812 */ /* 0x000fe400078ec0ff */
[C---:B------:R-:W-:Y:S02]  /*7500*/  SHF.L.U32 R3, R57.reuse, 0x10, RZ ;  /* 0x0000001039037819 */ /* 0x040fe400000006ff */
[----:B------:R-:W-:Y:S02]  /*7510*/  LOP3.LUT R47, R57, 0xffff0000, RZ, 0xc0, !PT ;  /* 0xffff0000392f7812 */ /* 0x000fe400078ec0ff */
[C---:B------:R-:W-:Y:S01]  /*7520*/  SHF.L.U32 R50, R58.reuse, 0x10, RZ ;  /* 0x000000103a327819 */ /* 0x040fe200000006ff */
[----:B------:R-:W1:Y:S01]  /*7530*/  LDTM.x32 R4, tmem[UR4+0x40] ;  /* 0x00004004000479ee */ /* 0x000e6200082c0000 */
[----:B------:R-:W-:Y:S01]  /*7540*/  LOP3.LUT R51, R58, 0xffff0000, RZ, 0xc0, !PT ;  /* 0xffff00003a337812 */ /* 0x000fe200078ec0ff */
[----:B------:R-:W-:Y:S01]  /*7550*/  NOP ;  /* 0x0000000000007918 */ /* 0x000fe20000000000 */
[C---:B------:R-:W-:Y:S01]  /*7560*/  SHF.L.U32 R52, R59.reuse, 0x10, RZ ;  /* 0x000000103b347819 */ /* 0x040fe200000006ff */
[----:B------:R-:W-:Y:S01]  /*7570*/  UIADD3 UR5, UPT, UPT, UR5, 0xf0, URZ ;  /* 0x000000f005057890 */ /* 0x000fe2000fffe0ff */
[----:B------:R-:W-:Y:S02]  /*7580*/  LOP3.LUT R53, R59, 0xffff0000, RZ, 0xc0, !PT ;  /* 0xffff00003b357812 */ /* 0x000fe400078ec0ff */
[C---:B------:R-:W-:Y:S01]  /*7590*/  SHF.L.U32 R54, R60.reuse, 0x10, RZ ;  /* 0x000000103c367819 */ /* 0x040fe200000006ff */
[----:B------:R-:W-:Y:S01]  /*75a0*/  UPRMT UR5, UR37, 0x654, UR5 ;  /* 0x0000065425057896 */ /* 0x000fe20008000005 */
[----:B------:R-:W-:Y:S02]  /*75b0*/  LOP3.LUT R55, R60, 0xffff0000, RZ, 0xc0, !PT ;  /* 0xffff00003c377812 */ /* 0x000fe400078ec0ff */
[C---:B------:R-:W-:Y:S02]  /*75c0*/  SHF.L.U32 R56, R61.reuse, 0x10, RZ ;  /* 0x000000103d387819 */ /* 0x040fe400000006ff */
[----:B------:R-:W-:Y:S02]  /*75d0*/  LOP3.LUT R57, R61, 0xffff0000, RZ, 0xc0, !PT ;  /* 0xffff00003d397812 */ /* 0x000fe400078ec0ff */
[C---:B------:R-:W-:Y:S02]  /*75e0*/  SHF.L.U32 R58, R62.reuse, 0x10, RZ ;  /* 0x000000103e3a7819 */ /* 0x040fe400000006ff */
[----:B------:R-:W-:Y:S01]  /*75f0*/  LOP3.LUT R59, R62, 0xffff0000, RZ, 0xc0, !PT ;  /* 0xffff00003e3b7812 */ /* 0x000fe200078ec0ff */
[----:B-1----:R-:W-:Y:S01]  /*7600*/  SYNCS.ARRIVE.TRANS64.RED.A1T0 RZ, [UR5], RZ ;  /* 0x000000ffffff79a7 */ /* 0x002fe20008100405 */
[C---:B------:R-:W-:Y:S02]  /*7610*/  SHF.L.U32 R60, R63.reuse, 0x10, RZ ;  /* 0x000000103f3c7819 */ /* 0x040fe400000006ff */
[----:B------:R-:W-:Y:S02]  /*7620*/  LOP3.LUT R61, R63, 0xffff0000, RZ, 0xc0, !PT ;  /* 0xffff00003f3d7812 */ /* 0x000fe400078ec0ff */
[----:B------:R-:W-:Y:S01]  /*7630*/  SHF.L.U32 R62, R68, 0x10, RZ ;  /* 0x00000010443e7819 */ /* 0x000fe200000006ff */
[C---:B------:R-:W-:Y:S01]  /*7640*/  FMUL R4, R46.reuse, R4 ;  /* 0x000000042e047220 */ /* 0x040fe20000400000 */
[C---:B------:R-:W-:Y:S01]  /*7650*/  FMUL R5, R46.reuse, R5 ;  /* 0x000000052e057220 */ /* 0x040fe20000400000 */
[----:B------:R-:W-:Y:S01]  /*7660*/  FMUL R6, R46, R6 ;  /* 0x000000062e067220 */ /* 0x000fe20000400000 */
[----:B------:R-:W-:Y:S01]  /*7670*/  LOP3.LUT R63, R68, 0xffff0000, RZ, 0xc0, !PT ;  /* 0xffff0000443f7812 */ /* 0x000fe200078ec0ff */
[C---:B------:R-:W-:Y:S01]  /*7680*/  FFMA R4, R49.reuse, R0, R4 ;  /* 0x0000000031047223 */ /* 0x040fe20000000004 */
[----:B------:R-:W-:Y:S01]  /*7690*/  FFMA R5, R49, R2, R5 ;  /* 0x0000000231057223 */ /* 0x000fe20000000005 */
[----:B------:R-:W-:Y:S01]  /*76a0*/  SHF.L.U32 R64, R69, 0x10, RZ ;  /* 0x0000001045407819 */ /* 0x000fe200000006ff */
[----:B------:R-:W-:Y:S01]  /*76b0*/  FFMA R6, R49, R3, R6 ;  /* 0x0000000331067223 */ /* 0x000fe20000000006 */
[C---:B------:R-:W-:Y:S01]  /*76c0*/  FMUL R7, R46.reuse, R7 ;  /* 0x000000072e077220 */ /* 0x040fe20000400000 */
[----:B------:R-:W-:Y:S01]  /*76d0*/  LOP3.LUT R65, R69, 0xffff0000, RZ, 0xc0, !PT ;  /* 0xffff000045417812 */ /* 0x000fe200078ec0ff */
[C---:B------:R-:W-:Y:S01]  /*76e0*/  FMUL R8, R46.reuse, R8 ;  /* 0x000000082e087220 */ /* 0x040fe20000400000 */
[----:B------:R-:W-:Y:S01]  /*76f0*/  F2FP.BF16.F32.PACK_AB R4, R5, R4 ;  /* 0x000000040504723e */ /* 0x000fe200000010ff */
[C---:B------:R-:W-:Y:S01]  /*7700*/  FFMA R7, R49.reuse, R47, R7 ;  /* 0x0000002f31077223 */ /* 0x040fe20000000007 */
[----:B------:R-:W-:Y:S01]  /*7710*/  FMUL R9, R46, R9 ;  /* 0x000000092e097220 */ /* 0x000fe20000400000 */
[----:B------:R-:W-:Y:S01]  /*7720*/  FFMA R8, R49, R50, R8 ;  /* 0x0000003231087223 */ /* 0x000fe20000000008 */
[----:B------:R-:W-:Y:S01]  /*7730*/  SHF.L.U32 R66, R70, 0x10, RZ ;  /* 0x0000001046427819 */ /* 0x000fe200000006ff */
[C---:B------:R-:W-:Y:S01]  /*7740*/  FMUL R0, R46.reuse, R10 ;  /* 0x0000000a2e007220 */ /* 0x040fe20000400000 */
[----:B------:R-:W-:Y:S01]  /*7750*/  F2FP.BF16.F32.PACK_AB R5, R7, R6 ;  /* 0x000000060705723e */ /* 0x000fe200000010ff */
[C---:B------:R-:W-:Y:S01]  /*7760*/  FFMA R9, R49.reuse, R51, R9 ;  /* 0x0000003331097223 */ /* 0x040fe20000000009 */
[----:B------:R-:W-:Y:S01]  /*7770*/  FMUL R2, R46, R11 ;  /* 0x0000000b2e027220 */ /* 0x000fe20000400000 */
[----:B------:R-:W-:Y:S01]  /*7780*/  FFMA R0, R49, R52, R0 ;  /* 0x0000003431007223 */ /* 0x000fe20000000000 */
[----:B------:R-:W-:Y:S01]  /*7790*/  LOP3.LUT R67, R70, 0xffff0000, RZ, 0xc0, !PT ;  /* 0xffff000046437812 */ /* 0x000fe200078ec0ff */
[C---:B------:R-:W-:Y:S01]  /*77a0*/  FMUL R3, R46.reuse, R12 ;  /* 0x0000000c2e037220 */ /* 0x040fe20000400000 */
[----:B------:R-:W-:Y:S01]  /*77b0*/  F2FP.BF16.F32.PACK_AB R6, R9, R8 ;  /* 0x000000080906723e */ /* 0x000fe200000010ff */
[C---:B------:R-:W-:Y:S01]  /*77c0*/  FFMA R2, R49.reuse, R53, R2 ;  /* 0x0000003531027223 */ /* 0x040fe20000000002 */
[C---:B------:R-:W-:Y:S01]  /*77d0*/  FMUL R10, R46.reuse, R13 ;  /* 0x0000000d2e0a7220 */ /* 0x040fe20000400000 */
[----:B------:R-:W-:Y:S01]  /*77e0*/  FFMA R3, R49, R54, R3 ;  /* 0x0000003631037223 */ /* 0x000fe20000000003 */
[----:B------:R-:W-:Y:S01]  /*77f0*/  SHF.L.U32 R68, R71, 0x10, RZ ;  /* 0x0000001047447819 */ /* 0x000fe200000006ff */
[----:B------:R-:W-:Y:S01]  /*7800*/  FMUL R11, R46, R14 ;  /* 0x0000000e2e0b7220 */ /* 0x000fe20000400000 */
[----:B------:R-:W-:Y:S01]  /*7810*/  F2FP.BF16.F32.PACK_AB R7, R2, R0 ;  /* 0x000000000207723e */ /* 0x000fe200000010ff */
[----:B------:R-:W-:Y:S01]  /*7820*/  FFMA R10, R49, R55, R10 ;  /* 0x00000037310a7223 */ /* 0x000fe2000000000a */
[C---:B------:R-:W-:Y:S01]  /*7830*/  FMUL R15, R46.reuse, R15 ;  /* 0x0000000f2e0f7220 */ /* 0x040fe20000400000 */
[C---:B------:R-:W-:Y:S01]  /*7840*/  FMUL R12, R46.reuse, R16 ;  /* 0x000000102e0c7220 */ /* 0x040fe20000400000 */
[----:B------:R-:W-:Y:S01]  /*7850*/  FMUL R13, R46, R17 ;  /* 0x000000112e0d7220 */ /* 0x000fe20000400000 */
[----:B------:R1:W-:Y:S01]  /*7860*/  STS.128 [R100+0x4000], R4 ;  /* 0x0040000464007388 */ /* 0x0003e20000000c00 */
[----:B------:R-:W-:Y:S01]  /*7870*/  LOP3.LUT R69, R71, 0xffff0000, RZ, 0xc0, !PT ;  /* 0xffff000047457812 */ /* 0x000fe200078ec0ff */
[C---:B------:R-:W-:Y:S01]  /*7880*/  FFMA R11, R49.reuse, R56, R11 ;  /* 0x00000038310b7223 */ /* 0x040fe2000000000b */
[----:B------:R-:W-:Y:S01]  /*7890*/  SHF.L.U32 R70, R76, 0x10, RZ ;  /* 0x000000104c467819 */ /* 0x000fe200000006ff */
[C---:B------:R-:W-:Y:S01]  /*78a0*/  FFMA R15, R49.reuse, R57, R15 ;  /* 0x00000039310f7223 */ /* 0x040fe2000000000f */
[----:B------:R-:W-:Y:S01]  /*78b0*/  F2FP.BF16.F32.PACK_AB R8, R10, R3 ;  /* 0x000000030a08723e */ /* 0x000fe200000010ff */
[C---:B------:R-:W-:Y:S01]  /*78c0*/  FFMA R12, R49.reuse, R58, R12 ;  /* 0x0000003a310c7223 */ /* 0x040fe2000000000c */
[C---:B------:R-:W-:Y:S01]  /*78d0*/  FFMA R13, R49.reuse, R59, R13 ;  /* 0x0000003b310d7223 */ /* 0x040fe2000000000d */
[C---:B------:R-:W-:Y:S01]  /*78e0*/  FMUL R14, R46.reuse, R18 ;  /* 0x000000122e0e7220 */ /* 0x040fe20000400000 */
[C---:B------:R-:W-:Y:S01]  /*78f0*/  FMUL R19, R46.reuse, R19 ;  /* 0x000000132e137220 */ /* 0x040fe20000400000 */
[C---:B------:R-:W-:Y:S01]  /*7900*/  FMUL R16, R46.reuse, R20 ;  /* 0x000000142e107220 */ /* 0x040fe20000400000 */
[C---:B------:R-:W-:Y:S01]  /*7910*/  FMUL R17, R46.reuse, R21 ;  /* 0x000000152e117220 */ /* 0x040fe20000400000 */
[C---:B------:R-:W-:Y:S01]  /*7920*/  FFMA R14, R49.reuse, R60, R14 ;  /* 0x0000003c310e7223 */ /* 0x040fe2000000000e */
[C---:B------:R-:W-:Y:S01]  /*7930*/  FMUL R18, R46.reuse, R22 ;  /* 0x000000162e127220 */ /* 0x040fe20000400000 */
[C---:B------:R-:W-:Y:S01]  /*7940*/  FFMA R19, R49.reuse, R61, R19 ;  /* 0x0000003d31137223 */ /* 0x040fe20000000013 */
[C---:B------:R-:W-:Y:S01]  /*7950*/  FMUL R23, R46.reuse, R23 ;  /* 0x000000172e177220 */ /* 0x040fe20000400000 */
[C---:B------:R-:W-:Y:S01]  /*7960*/  FFMA R16, R49.reuse, R62, R16 ;  /* 0x0000003e31107223 */ /* 0x040fe20000000010 */
[C---:B------:R-:W-:Y:S01]  /*7970*/  FMUL R20, R46.reuse, R24 ;  /* 0x000000182e147220 */ /* 0x040fe20000400000 */
[C---:B------:R-:W-:Y:S01]  /*7980*/  FFMA R17, R49.reuse, R63, R17 ;  /* 0x0000003f31117223 */ /* 0x040fe20000000011 */
[C---:B------:R-:W-:Y:S01]  /*7990*/  FMUL R21, R46.reuse, R25 ;  /* 0x000000192e157220 */ /* 0x040fe20000400000 */
[----:B------:R-:W-:Y:S01]  /*79a0*/  FFMA R18, R49, R64, R18 ;  /* 0x0000004031127223 */ /* 0x000fe20000000012 */
[C---:B------:R-:W-:Y:S01]  /*79b0*/  FMUL R22, R46.reuse, R26 ;  /* 0x0000001a2e167220 */ /* 0x040fe20000400000 */
[----:B------:R-:W-:Y:S01]  /*79c0*/  F2FP.BF16.F32.PACK_AB R9, R15, R11 ;  /* 0x0000000b0f09723e */ /* 0x000fe200000010ff */
[----:B------:R-:W-:Y:S01]  /*79d0*/  FFMA R23, R49, R65, R23 ;  /* 0x0000004131177223 */ /* 0x000fe20000000017 */
[C---:B------:R-:W-:Y:S01]  /*79e0*/  FMUL R27, R46.reuse, R27 ;  /* 0x0000001b2e1b7220 */ /* 0x040fe20000400000 */
[----:B------:R-:W-:Y:S01]  /*79f0*/  F2FP.BF16.F32.PACK_AB R10, R13, R12 ;  /* 0x0000000c0d0a723e */ /* 0x000fe200000010ff */
[----:B------:R-:W-:Y:S01]  /*7a00*/  FFMA R20, R49, R66, R20 ;  /* 0x0000004231147223 */ /* 0x000fe20000000014 */
[----:B------:R-:W-:Y:S01]  /*7a10*/  F2FP.BF16.F32.PACK_AB R11, R19, R14 ;  /* 0x0000000e130b723e */ /* 0x000fe200000010ff */
[----:B------:R-:W-:Y:S01]  /*7a20*/  FMUL R24, R46, R28 ;  /* 0x0000001c2e187220 */ /* 0x000fe20000400000 */
[----:B------:R-:W-:Y:S01]  /*7a30*/  LOP3.LUT R71, R76, 0xffff0000, RZ, 0xc0, !PT ;  /* 0xffff00004c477812 */ /* 0x000fe200078ec0ff */
[----:B------:R-:W-:Y:S01]  /*7a40*/  FFMA R21, R49, R67, R21 ;  /* 0x0000004331157223 */ /* 0x000fe20000000015 */
[----:B------:R-:W-:Y:S01]  /*7a50*/  SHF.L.U32 R72, R77, 0x10, RZ ;  /* 0x000000104d487819 */ /* 0x000fe200000006ff */
[----:B------:R1:W-:Y:S01]  /*7a60*/  STS.128 [R99+0x4010], R8 ;  /* 0x0040100863007388 */ /* 0x0003e20000000c00 */
[C---:B------:R-:W-:Y:S01]  /*7a70*/  FMUL R25, R46.reuse, R29 ;  /* 0x0000001d2e197220 */ /* 0x040fe20000400000 */
[----:B------:R-:W-:Y:S01]  /*7a80*/  FFMA R22, R49, R68, R22 ;  /* 0x0000004431167223 */ /* 0x000fe20000000016 */
[----:B------:R-:W-:Y:S01]  /*7a90*/  LOP3.LUT R73, R77, 0xffff0000, RZ, 0xc0, !PT ;  /* 0xffff00004d497812 */ /* 0x000fe200078ec0ff */
[----:B------:R-:W-:Y:S01]  /*7aa0*/  FMUL R26, R46, R30 ;  /* 0x0000001e2e1a7220 */ /* 0x000fe20000400000 */
[C---:B------:R-:W-:Y:S01]  /*7ab0*/  FFMA R27, R49.reuse, R69, R27 ;  /* 0x00000045311b7223 */ /* 0x040fe2000000001b */
[----:B------:R-:W-:Y:S01]  /*7ac0*/  SHF.L.U32 R74, R78, 0x10, RZ ;  /* 0x000000104e4a7819 */ /* 0x000fe200000006ff */
[----:B------:R-:W-:Y:S01]  /*7ad0*/  FMUL R31, R46, R31 ;  /* 0x0000001f2e1f7220 */ /* 0x000fe20000400000 */
[C---:B------:R-:W-:Y:S01]  /*7ae0*/  FFMA R24, R49.reuse, R70, R24 ;  /* 0x0000004631187223 */ /* 0x040fe20000000018 */
[----:B------:R-:W-:Y:S01]  /*7af0*/  LOP3.LUT R75, R78, 0xffff0000, RZ, 0xc0, !PT ;  /* 0xffff00004e4b7812 */ /* 0x000fe200078ec0ff */
[C---:B------:R-:W-:Y:S01]  /*7b00*/  FMUL R28, R46.reuse, R32 ;  /* 0x000000202e1c7220 */ /* 0x040fe20000400000 */
[----:B------:R-:W-:Y:S01]  /*7b10*/  FFMA R25, R49, R71, R25 ;  /* 0x0000004731197223 */ /* 0x000fe20000000019 */
[----:B------:R-:W-:Y:S01]  /*7b20*/  SHF.L.U32 R76, R79, 0x10, RZ ;  /* 0x000000104f4c7819 */ /* 0x000fe200000006ff */
[C---:B------:R-:W-:Y:S01]  /*7b30*/  FMUL R29, R46.reuse, R33 ;  /* 0x000000212e1d7220 */ /* 0x040fe20000400000 */
[----:B------:R-:W-:Y:S01]  /*7b40*/  F2FP.BF16.F32.PACK_AB R16, R17, R16 ;  /* 0x000000101110723e */ /* 0x000fe200000010ff */
[----:B------:R-:W-:Y:S01]  /*7b50*/  FFMA R26, R49, R72, R26 ;  /* 0x00000048311a7223 */ /* 0x000fe2000000001a */
[----:B------:R-:W-:Y:S01]  /*7b60*/  LOP3.LUT R77, R79, 0xffff0000, RZ, 0xc0, !PT ;  /* 0xffff00004f4d7812 */ /* 0x000fe200078ec0ff */
[C---:B------:R-:W-:Y:S01]  /*7b70*/  FMUL R30, R46.reuse, R34 ;  /* 0x000000222e1e7220 */ /* 0x040fe20000400000 */
[----:B------:R-:W-:Y:S01]  /*7b80*/  F2FP.BF16.F32.PACK_AB R17, R23, R18 ;  /* 0x000000121711723e */ /* 0x000fe200000010ff */
[----:B------:R-:W-:Y:S01]  /*7b90*/  FFMA R31, R49, R73, R31 ;  /* 0x00000049311f7223 */ /* 0x000fe2000000001f */
[----:B------:R-:W-:Y:S01]  /*7ba0*/  FMUL R35, R46, R35 ;  /* 0x000000232e237220 */ /* 0x000fe20000400000 */
[----:B------:R-:W-:Y:S01]  /*7bb0*/  F2FP.BF16.F32.PACK_AB R18, R21, R20 ;  /* 0x000000141512723e */ /* 0x000fe200000010ff */
[----:B------:R-:W-:Y:S01]  /*7bc0*/  FFMA R28, R49, R74, R28 ;  /* 0x0000004a311c7223 */ /* 0x000fe2000000001c */
[----:B------:R-:W-:Y:S01]  /*7bd0*/  F2FP.BF16.F32.PACK_AB R19, R27, R22 ;  /* 0x000000161b13723e */ /* 0x000fe200000010ff */
[C---:B------:R-:W-:Y:S01]  /*7be0*/  FFMA R29, R49.reuse, R75, R29 ;  /* 0x0000004b311d7223 */ /* 0x040fe2000000001d */
[C---:B------:R-:W-:Y:S01]  /*7bf0*/  FFMA R30, R49.reuse, R76, R30 ;  /* 0x0000004c311e7223 */ /* 0x040fe2000000001e */
[----:B------:R-:W-:Y:S01]  /*7c00*/  FFMA R35, R49, R77, R35 ;  /* 0x0000004d31237223 */ /* 0x000fe20000000023 */
[----:B------:R-:W-:Y:S01]  /*7c10*/  F2FP.BF16.F32.PACK_AB R24, R25, R24 ;  /* 0x000000181918723e */ /* 0x000fe200000010ff */
[----:B------:R1:W-:Y:S01]  /*7c20*/  STS.128 [R98+0x4020], R16 ;  /* 0x0040201062007388 */ /* 0x0003e20000000c00 */
[----:B------:R-:W-:Y:S02]  /*7c30*/  F2FP.BF16.F32.PACK_AB R25, R31, R26 ;  /* 0x0000001a1f19723e */ /* 0x000fe400000010ff */
        /* <DEDUP_REMOVED lines=20> */
.L_x_118:
[----:B------:R-:W-:Y:S05]  /*7d80*/  BSYNC.RECONVERGENT B0 ;  /* 0x0000000000007941 */ /* 0x000fea0003800200 */
.L_x_117:
[----:B------:R-:W-:Y:S01]  /*7d90*/  BAR.SYNC.DEFER_BLOCKING 0x1, 0x80 ;  /* 0x0042000000007b1d */ /* 0x000fe20000010000 */
[----:B------:R-:W-:Y:S01]  /*7da0*/  UIADD3 UR4, UPT, UPT, UR50, 0x1, URZ ;  /* 0x0000000132047890 */ /* 0x000fe2000fffe0ff */
[----:B------:R-:W-:Y:S03]  /*7db0*/  IADD3 R48, PT, PT, R48, 0x1, RZ ;  /* 0x0000000130307810 */ /* 0x000fe60007ffe0ff */
[----:B------:R-:W-:Y:S09]  /*7dc0*/  UISETP.GT.U32.AND UP0, UPT, UR4, -0x3, UPT ;  /* 0xfffffffd0400788c */ /* 0x000ff2000bf04070 */
[----:B------:R-:W-:Y:S05]  /*7dd0*/  BRA.U UP0, `(.L_x_119) ;  /* 0x0000000100287547 */ /* 0x000fea000b800000 */
[----:B------:R-:W-:Y:S01]  /*7de0*/  ISETP.NE.AND P0, PT, R107, RZ, PT ;  /* 0x000000ff6b00720c */ /* 0x000fe20003f05270 */
[----:B------:R-:W-:Y:S01]  /*7df0*/  IMAD.U32 R2, RZ, RZ, UR49 ;  /* 0x00000031ff027e24 */ /* 0x000fe2000f8e00ff */
[----:B------:R-:W-:Y:S01]  /*7e00*/  UIADD3 UR49, UPT, UPT, UR49, 0x1, URZ ;  /* 0x0000000131317890 */ /* 0x000fe2000fffe0ff */
[----:B------:R-:W-:Y:S03]  /*7e10*/  IMAD.U32 R0, RZ, RZ, UR37 ;  /* 0x00000025ff007e24 */ /* 0x000fe6000f8e00ff */
[----:B------:R-:W-:Y:S04]  /*7e20*/  UISETP.NE.AND UP0, UPT, UR49, 0x3, UPT ;  /* 0x000000033100788c */ /* 0x000fe8000bf05270 */
[----:B------:R-:W-:Y:S03]  /*7e30*/  USEL UR49, UR49, URZ, UP0 ;  /* 0x000000ff31317287 */ /* 0x000fe60008000000 */
[----:B------:R-:W-:Y:S05]  /*7e40*/  @P0 LEA R2, R2, UR48, 0x3 ;  /* 0x0000003002020c11 */ /* 0x000fea000f8e18ff */
[----:B------:R-:W-:Y:S05]  /*7e50*/  @P0 VIADD R2, R2, 0x88 ;  /* 0x0000008802020836 */ /* 0x000fea0000000000 */
[----:B------:R-:W-:Y:S04]  /*7e60*/  @P0 PRMT R0, R0, 0x654, R2 ;  /* 0x0000065400000816 */ /* 0x000fe80000000002 */
[----:B------:R2:W-:Y:S03]  /*7e70*/  @P0 SYNCS.ARRIVE.TRANS64.RED.A1T0 RZ, [R0+URZ], RZ ;  /* 0x000000ff00ff09a7 */ /* 0x0005e600081004ff */
.L_x_119:
[----:B------:R-:W-:Y:S01]  /*7e80*/  ISETP.NE.AND P2, PT, R103, RZ, PT ;  /* 0x000000ff6700720c */ /* 0x000fe20003f45270 */
[----:B------:R-:W-:Y:S01]  /*7e90*/  UIADD3 UR50, UPT, UPT, UR50, 0x3, URZ ;  /* 0x0000000332327890 */ /* 0x000fe2000fffe0ff */
[----:B------:R-:W-:Y:S01]  /*7ea0*/  ISETP.NE.AND P0, PT, R105, 0x2, PT ;  /* 0x000000026900780c */ /* 0x000fe20003f05270 */
[----:B------:R-:W-:Y:S01]  /*7eb0*/  IMAD.IADD R14, R44, 0x1, R86 ;  /* 0x000000012c0e7824 */ /* 0x000fe200078e0256 */
[----:B------:R-:W-:Y:S01]  /*7ec0*/  ISETP.NE.AND P1, PT, R48, 0x4, PT ;  /* 0x000000043000780c */ /* 0x000fe20003f25270 */
[----:B------:R-:W-:Y:S01]  /*7ed0*/  IMAD.IADD R15, R45, 0x1, R87 ;  /* 0x000000012d0f7824 */ /* 0x000fe200078e0257 */
[----:B------:R-:W-:Y:S02]  /*7ee0*/  SEL R2, RZ, 0x1, P0 ;  /* 0x00000001ff027807 */ /* 0x000fe40000000000 */
[----:B--2---:R-:W-:Y:S02]  /*7ef0*/  SEL R0, RZ, 0x1, P1 ;  /* 0x00000001ff007807 */ /* 0x004fe40000800000 */
[----:B------:R-:W-:Y:S02]  /*7f00*/  LOP3.LUT R95, R95, R2, RZ, 0x3c, !PT ;  /* 0x000000025f5f7212 */ /* 0x000fe400078e3cff */
[----:B------:R-:W-:Y:S02]  /*7f10*/  LOP3.LUT R96, R96, R0, RZ, 0x3c, !PT ;  /* 0x0000000060607212 */ /* 0x000fe400078e3cff */
[----:B------:R-:W-:Y:S02]  /*7f20*/  @P2 R2UR UR36, R94 ;  /* 0x000000005e2422ca */ /* 0x000fe400000e0000 */
[----:B------:R-:W-:Y:S02]  /*7f30*/  SEL R105, R105, RZ, P0 ;  /* 0x000000ff69697207 */ /* 0x000fe40000000000 */
[----:B------:R-:W-:Y:S01]  /*7f40*/  SEL R48, R48, RZ, P1 ;  /* 0x000000ff30307207 */ /* 0x000fe20000800000 */
[----:B------:R-:W-:Y:S10]  /*7f50*/  @P2 BRA `(.L_x_120) ;  /* 0xffffffcc00542947 */ /* 0x000ff4000383ffff */
[----:B------:R-:W-:-:S09]  /*7f60*/  UISETP.NE.AND UP0, UPT, UR51, URZ, UPT ;  /* 0x000000ff3300728c */ /* 0x000fd2000bf05270 */
[----:B------:R-:W-:Y:S05]  /*7f70*/  BRA.U !UP0, `(.L_x_121) ;  /* 0x0000000108487547 */ /* 0x000fea000b800000 */
[----:B------:R-:W2:Y:S02]  /*7f80*/  LDCU.64 UR4, c[0x0][0x890] ;  /* 0x00011200ff0477ac */ /* 0x000ea40008000a00 */
[----:B--2---:R-:W-:-:S04]  /*7f90*/  UISETP.NE.U32.AND UP0, UPT, UR4, URZ, UPT ;  /* 0x000000ff0400728c */ /* 0x004fc8000bf05070 */
[----:B------:R-:W-:-:S09]  /*7fa0*/  UISETP.NE.AND.EX UP0, UPT, UR5, URZ, UPT, UP0 ;  /* 0x000000ff0500728c */ /* 0x000fd2000bf05300 */
[----:B------:R-:W-:Y:S05]  /*7fb0*/  BRA.U UP0, `(.L_x_122) ;  /* 0x00000001000c7547 */ /* 0x000fea000b800000 */
[----:B------:R-:W-:-:S13]  /*7fc0*/  FSETP.NEU.AND P0, PT, R49, RZ, PT ;  /* 0x000000ff3100720b */ /* 0x000fda0003f0d000 */
[----:B------:R-:W-:Y:S05]  /*7fd0*/  @!P0 EXIT ;  /* 0x000000000000894d */ /* 0x000fea0003800000 */
[----:B------:R-:W-:Y:S05]  /*7fe0*/  BRA `(.L_x_121) ;  /* 0x00000000002c7947 */ /* 0x000fea0003800000 */
.L_x_122:
[----:B------:R-:W-:Y:S01]  /*7ff0*/  ISETP.NE.AND P0, PT, R104, RZ, PT ;  /* 0x000000ff6800720c */ /* 0x000fe20003f05270 */
[----:B------:R-:W-:-:S12]  /*8000*/  BSSY.RECONVERGENT B0, `(.L_x_121) ;  /* 0x0000009000007945 */ /* 0x000fd80003800200 */
[----:B------:R-:W-:Y:S05]  /*8010*/  @P0 BRA `(.L_x_123) ;  /* 0x0000000000140947 */ /* 0x000fea0003800000 */
[----:B------:R-:W2:Y:S02]  /*8020*/  LDCU.64 UR4, c[0x0][0x888] ;  /* 0x00011100ff0477ac */ /* 0x000ea40008000a00 */
[----:B--2---:R-:W-:-:S04]  /*8030*/  ISETP.NE.U32.AND P0, PT, RZ, UR4, PT ;  /* 0x00000004ff007c0c */ /* 0x004fc8000bf05070 */
[----:B------:R-:W-:-:S13]  /*8040*/  ISETP.NE.AND.EX P0, PT, RZ, UR5, PT, P0 ;  /* 0x00000005ff007c0c */ /* 0x000fda000bf05300 */
[----:B------:R-:W-:Y:S05]  /*8050*/  @!P0 EXIT ;  /* 0x000000000000894d */ /* 0x000fea0003800000 */
[----:B------:R-:W-:Y:S05]  /*8060*/  BRA `(.L_x_124) ;  /* 0x0000000000087947 */ /* 0x000fea0003800000 */
.L_x_123:
[----:B------:R-:W-:-:S13]  /*8070*/  FSETP.NEU.AND P0, PT, R49, RZ, PT ;  /* 0x000000ff3100720b */ /* 0x000fda0003f0d000 */
[----:B------:R-:W-:Y:S05]  /*8080*/  @!P0 EXIT ;  /* 0x000000000000894d */ /* 0x000fea0003800000 */
.L_x_124:
[----:B------:R-:W-:Y:S05]  /*8090*/  BSYNC.RECONVERGENT B0 ;  /* 0x0000000000007941 */ /* 0x000fea0003800200 */
.L_x_121:
[----:B------:R-:W-:Y:S01]  /*80a0*/  ULEA UR4, UR49, UR48, 0x3 ;  /* 0x0000003031047291 */ /* 0x000fe2000f8e18ff */
[----:B------:R-:W-:-:S04]  /*80b0*/  DEPBAR.LE SB0, 0x0 ;  /* 0x000080000000791a */ /* 0x000fc80000000000 */
[----:B------:R-:W-:-:S04]  /*80c0*/  UIADD3 UR4, UPT, UPT, UR4, 0x88, URZ ;  /* 0x0000008804047890 */ /* 0x000fc8000fffe0ff */
[----:B------:R-:W-:-:S09]  /*80d0*/  UPRMT UR4, UR37, 0x654, UR4 ;  /* 0x0000065425047896 */ /* 0x000fd20008000004 */
[----:B------:R-:W-:Y:S01]  /*80e0*/  SYNCS.ARRIVE.TRANS64.RED.A1T0 RZ, [UR4], RZ ;  /* 0x000000ffffff79a7 */ /* 0x000fe20008100404 */
[----:B------:R-:W-:Y:S05]  /*80f0*/  EXIT ;  /* 0x000000000000794d */ /* 0x000fea0003800000 */
.L_x_19:
[----:B--2---:R2:W1:Y:S02]  /*8100*/  SYNCS.PHASECHK.TRANS64.TRYWAIT P0, [R2+URZ+0x120], R3 ;  /* 0x00012003020075a7 */ /* 0x00446400080011ff */
[----:B-1----:R-:W-:Y:S05]  /*8110*/  @!P0 NANOSLEEP.SYNCS 0x989680 ;  /* 0x009896800000895d */ /* 0x002fea0003900000 */
[----:B------:R-:W1:Y:S02]  /*8120*/  @!P0 SYNCS.PHASECHK.TRANS64 P0, [R2+URZ+0x120], R3 ;  /* 0x00012003020085a7 */ /* 0x000e6400080010ff */
[----:B-1----:R-:W-:Y:S05]  /*8130*/  @!P0 BRA `(.L_x_19) ;  /* 0xfffffffc00f08947 */ /* 0x002fea000383ffff */
[----:B------:R-:W-:Y:S05]  /*8140*/  BRA `(.L_x_125) ;  /* 0xffffff9400347947 */ /* 0x000fea000383ffff */
.L_x_22:
[----:B-1----:R-:W-:Y:S07]  /*8150*/  MOV R2, UR33 ;  /* 0x0000002100027c02 */ /* 0x002fee0008000f00 */
.L_x_126:
[----:B-1----:R1:W2:Y:S02]  /*8160*/  SYNCS.PHASECHK.TRANS64.TRYWAIT P0, [R2+URZ+0x38], R4 ;  /* 0x00003804020075a7 */ /* 0x0022a400080011ff */
[----:B--2---:R-:W-:Y:S05]  /*8170*/  @!P0 NANOSLEEP.SYNCS 0x989680 ;  /* 0x009896800000895d */ /* 0x004fea0003900000 */
[----:B------:R-:W2:Y:S02]  /*8180*/  @!P0 SYNCS.PHASECHK.TRANS64 P0, [R2+URZ+0x38], R4 ;  /* 0x00003804020085a7 */ /* 0x000ea400080010ff */
[----:B--2---:R-:W-:Y:S05]  /*8190*/  @!P0 BRA `(.L_x_126) ;  /* 0xfffffffc00f08947 */ /* 0x004fea000383ffff */
[----:B------:R-:W-:Y:S05]  /*81a0*/  BRA `(.L_x_21) ;  /* 0xffffff9400847947 */ /* 0x000fea000383ffff */
.L_x_28:
[----:B-1----:R-:W-:Y:S07]  /*81b0*/  MOV R2, UR17 ;  /* 0x0000001100027c02 */ /* 0x002fee0008000f00 */
.L_x_127:
[----:B-1----:R1:W2:Y:S02]  /*81c0*/  SYNCS.PHASECHK.TRANS64.TRYWAIT P0, [R2+URZ+0x38], R4 ;  /* 0x00003804020075a7 */ /* 0x0022a400080011ff */
[----:B--2---:R-:W-:Y:S05]  /*81d0*/  @!P0 NANOSLEEP.SYNCS 0x989680 ;  /* 0x009896800000895d */ /* 0x004fea0003900000 */
[----:B------:R-:W2:Y:S02]  /*81e0*/  @!P0 SYNCS.PHASECHK.TRANS64 P0, [R2+URZ+0x38], R4 ;  /* 0x00003804020085a7 */ /* 0x000ea400080010ff */
[----:B--2---:R-:W-:Y:S05]  /*81f0*/  @!P0 BRA `(.L_x_127) ;  /* 0xfffffffc00f08947 */ /* 0x004fea000383ffff */
[----:B------:R-:W-:Y:S05]  /*8200*/  BRA `(.L_x_27) ;  /* 0xffffff98002c7947 */ /* 0x000fea000383ffff */
.L_x_32:
[----:B-1----:R1:W2:Y:S02]  /*8210*/  SYNCS.PHASECHK.TRANS64.TRYWAIT P0, [R2+URZ+0xb0], R3 ;  /* 0x0000b003020075a7 */ /* 0x0022a400080011ff */
[----:B--2---:R-:W-:Y:S05]  /*8220*/  @!P0 NANOSLEEP.SYNCS 0x989680 ;  /* 0x009896800000895d */ /* 0x004fea0003900000 */
[----:B------:R-:W2:Y:S02]  /*8230*/  @!P0 SYNCS.PHASECHK.TRANS64 P0, [R2+URZ+0xb0], R3 ;  /* 0x0000b003020085a7 */ /* 0x000ea400080010ff */
[----:B--2---:R-:W-:Y:S05]  /*8240*/  @!P0 BRA `(.L_x_32) ;  /* 0xfffffffc00f08947 */ /* 0x004fea000383ffff */
[----:B------:R-:W-:Y:S05]  /*8250*/  BRA `(.L_x_128) ;  /* 0xffffff9800bc7947 */ /* 0x000fea000383ffff */
.L_x_36:
[----:B----4-:R-:W-:-:S07]  /*8260*/  MOV R0, UR5 ;  /* 0x0000000500007c02 */ /* 0x010fce0008000f00 */
.L_x_129:
[----:B-1----:R1:W2:Y:S02]  /*8270*/  SYNCS.PHASECHK.TRANS64.TRYWAIT P0, [R0+URZ], R2 ;  /* 0x00000002000075a7 */ /* 0x0022a400080011ff */
[----:B--2---:R-:W-:Y:S05]  /*8280*/  @!P0 NANOSLEEP.SYNCS 0x989680 ;  /* 0x009896800000895d */ /* 0x004fea0003900000 */
[----:B------:R-:W2:Y:S02]  /*8290*/  @!P0 SYNCS.PHASECHK.TRANS64 P0, [R0+URZ], R2 ;  /* 0x00000002000085a7 */ /* 0x000ea400080010ff */
[----:B--2---:R-:W-:Y:S05]  /*82a0*/  @!P0 BRA `(.L_x_129) ;  /* 0xfffffffc00f08947 */ /* 0x004fea000383ffff */
[----:B------:R-:W-:Y:S05]  /*82b0*/  BRA `(.L_x_130) ;  /* 0xffffffa0002c7947 */ /* 0x000fea000383ffff */
.L_x_37:
[----:B----4-:R-:W-:-:S07]  /*82c0*/  MOV R0, UR5 ;  /* 0x0000000500007c02 */ /* 0x010fce0008000f00 */
.L_x_131:
[----:B-1----:R1:W2:Y:S02]  /*82d0*/  SYNCS.PHASECHK.TRANS64.TRYWAIT P0, [R0+URZ], R3 ;  /* 0x00000003000075a7 */ /* 0x0022a400080011ff */
[----:B--2---:R-:W-:Y:S05]  /*82e0*/  @!P0 NANOSLEEP.SYNCS 0x989680 ;  /* 0x009896800000895d */ /* 0x004fea0003900000 */
[----:B------:R-:W2:Y:S02]  /*82f0*/  @!P0 SYNCS.PHASECHK.TRANS64 P0, [R0+URZ], R3 ;  /* 0x00000003000085a7 */ /* 0x000ea400080010ff */
[----:B--2---:R-:W-:Y:S05]  /*8300*/  @!P0 BRA `(.L_x_131) ;  /* 0xfffffffc00f08947 */ /* 0x004fea000383ffff */
[----:B------:R-:W-:Y:S05]  /*8310*/  BRA `(.L_x_132) ;  /* 0xffffffa000387947 */ /* 0x000fea000383ffff */
.L_x_38:
[----:B----4-:R-:W-:-:S07]  /*8320*/  MOV R0, UR5 ;  /* 0x0000000500007c02 */ /* 0x010fce0008000f00 */
.L_x_133:
[----:B-1----:R1:W2:Y:S02]  /*8330*/  SYNCS.PHASECHK.TRANS64.TRYWAIT P0, [R0+URZ], R3 ;  /* 0x00000003000075a7 */ /* 0x0022a400080011ff */
[----:B--2---:R-:W-:Y:S05]  /*8340*/  @!P0 NANOSLEEP.SYNCS 0x989680 ;  /* 0x009896800000895d */ /* 0x004fea0003900000 */
[----:B------:R-:W2:Y:S02]  /*8350*/  @!P0 SYNCS.PHASECHK.TRANS64 P0, [R0+URZ], R3 ;  /* 0x00000003000085a7 */ /* 0x000ea400080010ff */
[----:B--2---:R-:W-:Y:S05]  /*8360*/  @!P0 BRA `(.L_x_133) ;  /* 0xfffffffc00f08947 */ /* 0x004fea000383ffff */
[----:B------:R-:W-:Y:S05]  /*8370*/  BRA `(.L_x_134) ;  /* 0xffffffa000447947 */ /* 0x000fea000383ffff */
.L_x_39:
[----:B----4-:R-:W-:-:S07]  /*8380*/  MOV R0, UR5 ;  /* 0x0000000500007c02 */ /* 0x010fce0008000f00 */
.L_x_135:
[----:B-1----:R1:W2:Y:S02]  /*8390*/  SYNCS.PHASECHK.TRANS64.TRYWAIT P0, [R0+URZ], R3 ;  /* 0x00000003000075a7 */ /* 0x0022a400080011ff */
[----:B--2---:R-:W-:Y:S05]  /*83a0*/  @!P0 NANOSLEEP.SYNCS 0x989680 ;  /* 0x009896800000895d */ /* 0x004fea0003900000 */
[----:B------:R-:W2:Y:S02]  /*83b0*/  @!P0 SYNCS.PHASECHK.TRANS64 P0, [R0+URZ], R3 ;  /* 0x00000003000085a7 */ /* 0x000ea400080010ff */
[----:B--2---:R-:W-:Y:S05]  /*83c0*/  @!P0 BRA `(.L_x_135) ;  /* 0xfffffffc00f08947 */ /* 0x004fea000383ffff */
[----:B------:R-:W-:Y:S05]  /*83d0*/  BRA `(.L_x_136) ;  /* 0xffffffa000507947 */ /* 0x000fea000383ffff */
.L_x_40:
[----:B----4-:R-:W-:-:S07]  /*83e0*/  MOV R0, UR5 ;  /* 0x0000000500007c02 */ /* 0x010fce0008000f00 */
.L_x_137:
[----:B-1----:R1:W2:Y:S02]  /*83f0*/  SYNCS.PHASECHK.TRANS64.TRYWAIT P0, [R0+URZ], R3 ;  /* 0x00000003000075a7 */ /* 0x0022a400080011ff */
[----:B--2---:R-:W-:Y:S05]  /*8400*/  @!P0 NANOSLEEP.SYNCS 0x989680 ;  /* 0x009896800000895d */ /* 0x004fea0003900000 */
[----:B------:R-:W2:Y:S02]  /*8410*/  @!P0 SYNCS.PHASECHK.TRANS64 P0, [R0+URZ], R3 ;  /* 0x00000003000085a7 */ /* 0x000ea400080010ff */
[----:B--2---:R-:W-:Y:S05]  /*8420*/  @!P0 BRA `(.L_x_137) ;  /* 0xfffffffc00f08947 */ /* 0x004fea000383ffff */
[----:B------:R-:W-:Y:S05]  /*8430*/  BRA `(.L_x_138) ;  /* 0xffffffa0005c7947 */ /* 0x000fea000383ffff */
.L_x_41:
[----:B----4-:R-:W-:-:S07]  /*8440*/  MOV R0, UR5 ;  /* 0x0000000500007c02 */ /* 0x010fce0008000f00 */
.L_x_139:
[----:B-1----:R1:W2:Y:S02]  /*8450*/  SYNCS.PHASECHK.TRANS64.TRYWAIT P0, [R0+URZ], R3 ;  /* 0x00000003000075a7 */ /* 0x0022a400080011ff */
[----:B--2---:R-:W-:Y:S05]  /*8460*/  @!P0 NANOSLEEP.SYNCS 0x989680 ;  /* 0x009896800000895d */ /* 0x004fea0003900000 */
[----:B------:R-:W2:Y:S02]  /*8470*/  @!P0 SYNCS.PHASECHK.TRANS64 P0, [R0+URZ], R3 ;  /* 0x00000003000085a7 */ /* 0x000ea400080010ff */
[----:B--2---:R-:W-:Y:S05]  /*8480*/  @!P0 BRA `(.L_x_139) ;  /* 0xfffffffc00f08947 */ /* 0x004fea000383ffff */
[----:B------:R-:W-:Y:S05]  /*8490*/  BRA `(.L_x_140) ;  /* 0xffffffa000687947 */ /* 0x000fea000383ffff */
.L_x_44:
[----:B-1----:R1:W2:Y:S02]  /*84a0*/  SYNCS.PHASECHK.TRANS64.TRYWAIT P0, [R0+URZ+0x110], R4 ;  /* 0x00011004000075a7 */ /* 0x0022a400080011ff */
[----:B--2---:R-:W-:Y:S05]  /*84b0*/  @!P0 NANOSLEEP.SYNCS 0x989680 ;  /* 0x009896800000895d */ /* 0x004fea0003900000 */
[----:B------:R-:W2:Y:S02]  /*84c0*/  @!P0 SYNCS.PHASECHK.TRANS64 P0, [R0+URZ+0x110], R4 ;  /* 0x00011004000085a7 */ /* 0x000ea400080010ff */
[----:B--2---:R-:W-:Y:S05]  /*84d0*/  @!P0 BRA `(.L_x_44) ;  /* 0xfffffffc00f08947 */ /* 0x004fea000383ffff */
[----:B------:R-:W-:Y:S05]  /*84e0*/  BRA `(.L_x_141) ;  /* 0xffffffa000c47947 */ /* 0x000fea000383ffff */
.L_x_45:
[----:B------:R-:W-:-:S07]  /*84f0*/  MOV R0, UR5 ;  /* 0x0000000500007c02 */ /* 0x000fce0008000f00 */
.L_x_142:
[----:B-1----:R1:W2:Y:S02]  /*8500*/  SYNCS.PHASECHK.TRANS64.TRYWAIT P0, [R0+URZ+0xc0], R5 ;  /* 0x0000c005000075a7 */ /* 0x0022a400080011ff */
[----:B--2---:R-:W-:Y:S05]  /*8510*/  @!P0 NANOSLEEP.SYNCS 0x989680 ;  /* 0x009896800000895d */ /* 0x004fea0003900000 */
[----:B------:R-:W2:Y:S02]  /*8520*/  @!P0 SYNCS.PHASECHK.TRANS64 P0, [R0+URZ+0xc0], R5 ;  /* 0x0000c005000085a7 */ /* 0x000ea400080010ff */
[----:B--2---:R-:W-:Y:S05]  /*8530*/  @!P0 BRA `(.L_x_142) ;  /* 0xfffffffc00f08947 */ /* 0x004fea000383ffff */
[----:B------:R-:W-:Y:S05]  /*8540*/  BRA `(.L_x_143) ;  /* 0xffffffa000d47947 */ /* 0x000fea000383ffff */
.L_x_46:
[----:B-1----:R1:W2:Y:S02]  /*8550*/  SYNCS.PHASECHK.TRANS64.TRYWAIT P1, [R0+URZ+0xb0], R4 ;  /* 0x0000b004000075a7 */ /* 0x0022a400080211ff */
[----:B--2---:R-:W-:Y:S05]  /*8560*/  @!P1 NANOSLEEP.SYNCS 0x989680 ;  /* 0x009896800000995d */ /* 0x004fea0003900000 */
[----:B------:R-:W2:Y:S02]  /*8570*/  @!P1 SYNCS.PHASECHK.TRANS64 P1, [R0+URZ+0xb0], R4 ;  /* 0x0000b004000095a7 */ /* 0x000ea400080210ff */
[----:B--2---:R-:W-:Y:S05]  /*8580*/  @!P1 BRA `(.L_x_46) ;  /* 0xfffffffc00f09947 */ /* 0x004fea000383ffff */
[----:B------:R-:W-:Y:S05]  /*8590*/  BRA `(.L_x_144) ;  /* 0xffffffa400047947 */ /* 0x000fea000383ffff */
.L_x_49:
[----:B------:R-:W-:-:S07]  /*85a0*/  MOV R0, UR5 ;  /* 0x0000000500007c02 */ /* 0x000fce0008000f00 */
.L_x_145:
[----:B-1----:R1:W2:Y:S02]  /*85b0*/  SYNCS.PHASECHK.TRANS64.TRYWAIT P0, [R0+URZ+0xc0], R2 ;  /* 0x0000c002000075a7 */ /* 0x0022a400080011ff */
[----:B--2---:R-:W-:Y:S05]  /*85c0*/  @!P0 NANOSLEEP.SYNCS 0x989680 ;  /* 0x009896800000895d */ /* 0x004fea0003900000 */
[----:B------:R-:W2:Y:S02]  /*85d0*/  @!P0 SYNCS.PHASECHK.TRANS64 P0, [R0+URZ+0xc0], R2 ;  /* 0x0000c002000085a7 */ /* 0x000ea400080010ff */
[----:B--2---:R-:W-:Y:S05]  /*85e0*/  @!P0 BRA `(.L_x_145) ;  /* 0xfffffffc00f08947 */ /* 0x004fea000383ffff */
[----:B------:R-:W-:Y:S05]  /*85f0*/  BRA `(.L_x_48) ;  /* 0xffffffa400587947 */ /* 0x000fea000383ffff */
.L_x_56:
[----:B-1----:R1:W2:Y:S02]  /*8600*/  SYNCS.PHASECHK.TRANS64.TRYWAIT P1, [R0+URZ+0xb0], R2 ;  /* 0x0000b002000075a7 */ /* 0x0022a400080211ff */
[----:B--2---:R-:W-:Y:S05]  /*8610*/  @!P1 NANOSLEEP.SYNCS 0x989680 ;  /* 0x009896800000995d */ /* 0x004fea0003900000 */
[----:B------:R-:W2:Y:S02]  /*8620*/  @!P1 SYNCS.PHASECHK.TRANS64 P1, [R0+URZ+0xb0], R2 ;  /* 0x0000b002000095a7 */ /* 0x000ea400080210ff */
[----:B--2---:R-:W-:Y:S05]  /*8630*/  @!P1 BRA `(.L_x_56) ;  /* 0xfffffffc00f09947 */ /* 0x004fea000383ffff */
[----:B------:R-:W-:Y:S05]  /*8640*/  BRA `(.L_x_146) ;  /* 0xffffffa800c87947 */ /* 0x000fea000383ffff */
.L_x_57:
[----:B------:R-:W-:-:S07]  /*8650*/  MOV R2, UR14 ;  /* 0x0000000e00027c02 */ /* 0x000fce0008000f00 */
.L_x_147:
[----:B-1----:R1:W2:Y:S02]  /*8660*/  SYNCS.PHASECHK.TRANS64.TRYWAIT P0, [R2+URZ+0xf0], R0 ;  /* 0x0000f000020075a7 */ /* 0x0022a400080011ff */
[----:B--2---:R-:W-:Y:S05]  /*8670*/  @!P0 NANOSLEEP.SYNCS 0x989680 ;  /* 0x009896800000895d */ /* 0x004fea0003900000 */
[----:B------:R-:W2:Y:S02]  /*8680*/  @!P0 SYNCS.PHASECHK.TRANS64 P0, [R2+URZ+0xf0], R0 ;  /* 0x0000f000020085a7 */ /* 0x000ea400080010ff */
[----:B--2---:R-:W-:Y:S05]  /*8690*/  @!P0 BRA `(.L_x_147) ;  /* 0xfffffffc00f08947 */ /* 0x004fea000383ffff */
[----:B------:R-:W-:Y:S05]  /*86a0*/  BRA `(.L_x_148) ;  /* 0xffffffac00007947 */ /* 0x000fea000383ffff */
.L_x_60:
[----:B------:R-:W-:Y:S07]  /*86b0*/  MOV R0, UR7 ;  /* 0x0000000700007c02 */ /* 0x000fee0008000f00 */
.L_x_149:
[----:B-1----:R1:W2:Y:S02]  /*86c0*/  SYNCS.PHASECHK.TRANS64.TRYWAIT P0, [R0+URZ], R2 ;  /* 0x00000002000075a7 */ /* 0x0022a400080011ff */
[----:B--2---:R-:W-:Y:S05]  /*86d0*/  @!P0 NANOSLEEP.SYNCS 0x989680 ;  /* 0x009896800000895d */ /* 0x004fea0003900000 */
[----:B------:R-:W2:Y:S02]  /*86e0*/  @!P0 SYNCS.PHASECHK.TRANS64 P0, [R0+URZ], R2 ;  /* 0x00000002000085a7 */ /* 0x000ea400080010ff */
[----:B--2---:R-:W-:Y:S05]  /*86f0*/  @!P0 BRA `(.L_x_149) ;  /* 0xfffffffc00f08947 */ /* 0x004fea000383ffff */
[----:B------:R-:W-:Y:S05]  /*8700*/  BRA `(.L_x_59) ;  /* 0xffffffac001c7947 */ /* 0x000fea000383ffff */
.L_x_63:
[----:B------:R-:W-:-:S07]  /*8710*/  MOV R0, UR5 ;  /* 0x0000000500007c02 */ /* 0x000fce0008000f00 */
.L_x_150:
[----:B--2---:R2:W3:Y:S02]  /*8720*/  SYNCS.PHASECHK.TRANS64.TRYWAIT P0, [R0+URZ], R2 ;  /* 0x00000002000075a7 */ /* 0x0044e400080011ff */
[----:B---3--:R-:W-:Y:S05]  /*8730*/  @!P0 NANOSLEEP.SYNCS 0x989680 ;  /* 0x009896800000895d */ /* 0x008fea0003900000 */
[----:B------:R-:W3:Y:S02]  /*8740*/  @!P0 SYNCS.PHASECHK.TRANS64 P0, [R0+URZ], R2 ;  /* 0x00000002000085a7 */ /* 0x000ee400080010ff */
[----:B---3--:R-:W-:Y:S05]  /*8750*/  @!P0 BRA `(.L_x_150) ;  /* 0xfffffffc00f08947 */ /* 0x008fea000383ffff */
[----:B------:R-:W-:Y:S05]  /*8760*/  BRA `(.L_x_151) ;  /* 0xffffffac00f87947 */ /* 0x000fea000383ffff */
.L_x_64:
[----:B------:R-:W-:-:S07]  /*8770*/  MOV R0, UR5 ;  /* 0x0000000500007c02 */ /* 0x000fce0008000f00 */
.L_x_152:
[----:B--2---:R2:W3:Y:S02]  /*8780*/  SYNCS.PHASECHK.TRANS64.TRYWAIT P0, [R0+URZ], R3 ;  /* 0x00000003000075a7 */ /* 0x0044e400080011ff */
[----:B---3--:R-:W-:Y:S05]  /*8790*/  @!P0 NANOSLEEP.SYNCS 0x989680 ;  /* 0x009896800000895d */ /* 0x008fea0003900000 */
[----:B------:R-:W3:Y:S02]  /*87a0*/  @!P0 SYNCS.PHASECHK.TRANS64 P0, [R0+URZ], R3 ;  /* 0x00000003000085a7 */ /* 0x000ee400080010ff */
[----:B---3--:R-:W-:Y:S05]  /*87b0*/  @!P0 BRA `(.L_x_152) ;  /* 0xfffffffc00f08947 */ /* 0x008fea000383ffff */
[----:B------:R-:W-:Y:S05]  /*87c0*/  BRA `(.L_x_153) ;  /* 0xffffffb000047947 */ /* 0x000fea000383ffff */
.L_x_65:
[----:B------:R-:W-:-:S07]  /*87d0*/  MOV R0, UR5 ;  /* 0x0000000500007c02 */ /* 0x000fce0008000f00 */
.L_x_154:
[----:B--2---:R2:W3:Y:S02]  /*87e0*/  SYNCS.PHASECHK.TRANS64.TRYWAIT P0, [R0+URZ], R3 ;  /* 0x00000003000075a7 */ /* 0x0044e400080011ff */
[----:B---3--:R-:W-:Y:S05]  /*87f0*/  @!P0 NANOSLEEP.SYNCS 0x989680 ;  /* 0x009896800000895d */ /* 0x008fea0003900000 */
[----:B------:R-:W3:Y:S02]  /*8800*/  @!P0 SYNCS.PHASECHK.TRANS64 P0, [R0+URZ], R3 ;  /* 0x00000003000085a7 */ /* 0x000ee400080010ff */
[----:B---3--:R-:W-:Y:S05]  /*8810*/  @!P0 BRA `(.L_x_154) ;  /* 0xfffffffc00f08947 */ /* 0x008fea000383ffff */
[----:B------:R-:W-:Y:S05]  /*8820*/  BRA `(.L_x_155) ;  /* 0xffffffb000107947 */ /* 0x000fea000383ffff */
.L_x_66:
[----:B--2---:R-:W-:-:S07]  /*8830*/  MOV R0, UR6 ;  /* 0x0000000600007c02 */ /* 0x004fce0008000f00 */
.L_x_156:
[----:B--2---:R2:W3:Y:S02]  /*8840*/  SYNCS.PHASECHK.TRANS64.TRYWAIT P0, [R0+URZ], R2 ;  /* 0x00000002000075a7 */ /* 0x0044e400080011ff */
[----:B---3--:R-:W-:Y:S05]  /*8850*/  @!P0 NANOSLEEP.SYNCS 0x989680 ;  /* 0x009896800000895d */ /* 0x008fea0003900000 */
[----:B------:R-:W3:Y:S02]  /*8860*/  @!P0 SYNCS.PHASECHK.TRANS64 P0, [R0+URZ], R2 ;  /* 0x00000002000085a7 */ /* 0x000ee400080010ff */
[----:B---3--:R-:W-:Y:S05]  /*8870*/  @!P0 BRA `(.L_x_156) ;  /* 0xfffffffc00f08947 */ /* 0x008fea000383ffff */
[----:B------:R-:W-:Y:S05]  /*8880*/  BRA `(.L_x_157) ;  /* 0xffffffb0001c7947 */ /* 0x000fea000383ffff */
.L_x_71:
[----:B--2---:R2:W3:Y:S02]  /*8890*/  SYNCS.PHASECHK.TRANS64.TRYWAIT P0, [R0+URZ+0xb0], R2 ;  /* 0x0000b002000075a7 */ /* 0x0044e400080011ff */
[----:B---3--:R-:W-:Y:S05]  /*88a0*/  @!P0 NANOSLEEP.SYNCS 0x989680 ;  /* 0x009896800000895d */ /* 0x008fea0003900000 */
[----:B------:R-:W3:Y:S02]  /*88b0*/  @!P0 SYNCS.PHASECHK.TRANS64 P0, [R0+URZ+0xb0], R2 ;  /* 0x0000b002000085a7 */ /* 0x000ee400080010ff */
[----:B---3--:R-:W-:Y:S05]  /*88c0*/  @!P0 BRA `(.L_x_71) ;  /* 0xfffffffc00f08947 */ /* 0x008fea000383ffff */
[----:B------:R-:W-:Y:S05]  /*88d0*/  BRA `(.L_x_158) ;  /* 0xffffffb400247947 */ /* 0x000fea000383ffff */
.L_x_74:
[----:B------:R-:W-:Y:S07]  /*88e0*/  MOV R0, UR7 ;  /* 0x0000000700007c02 */ /* 0x000fee0008000f00 */
.L_x_159:
[----:B--2---:R2:W3:Y:S02]  /*88f0*/  SYNCS.PHASECHK.TRANS64.TRYWAIT P0, [R0+URZ+0xa8], R2 ;  /* 0x0000a802000075a7 */ /* 0x0044e400080011ff */
[----:B---3--:R-:W-:Y:S05]  /*8900*/  @!P0 NANOSLEEP.SYNCS 0x989680 ;  /* 0x009896800000895d */ /* 0x008fea0003900000 */
[----:B------:R-:W3:Y:S02]  /*8910*/  @!P0 SYNCS.PHASECHK.TRANS64 P0, [R0+URZ+0xa8], R2 ;  /* 0x0000a802000085a7 */ /* 0x000ee400080010ff */
[----:B---3--:R-:W-:Y:S05]  /*8920*/  @!P0 BRA `(.L_x_159) ;  /* 0xfffffffc00f08947 */ /* 0x008fea000383ffff */
[----:B------:R-:W-:Y:S05]  /*8930*/  BRA `(.L_x_73) ;  /* 0xffffffb800047947 */ /* 0x000fea000383ffff */
.L_x_77:
[----:B------:R-:W-:Y:S07]  /*8940*/  MOV R0, UR7 ;  /* 0x0000000700007c02 */ /* 0x000fee0008000f00 */
.L_x_160:
[----:B-1----:R1:W2:Y:S02]  /*8950*/  SYNCS.PHASECHK.TRANS64.TRYWAIT P0, [R0+URZ+0x88], R14 ;  /* 0x0000880e000075a7 */ /* 0x0022a400080011ff */
[----:B--2---:R-:W-:Y:S05]  /*8960*/  @!P0 NANOSLEEP.SYNCS 0x989680 ;  /* 0x009896800000895d */ /* 0x004fea0003900000 */
[----:B------:R-:W2:Y:S02]  /*8970*/  @!P0 SYNCS.PHASECHK.TRANS64 P0, [R0+URZ+0x88], R14 ;  /* 0x0000880e000085a7 */ /* 0x000ea400080010ff */
[----:B--2---:R-:W-:Y:S05]  /*8980*/  @!P0 BRA `(.L_x_160) ;  /* 0xfffffffc00f08947 */ /* 0x004fea000383ffff */
[----:B------:R-:W-:Y:S05]  /*8990*/  BRA `(.L_x_161) ;  /* 0xffffffb8007c7947 */ /* 0x000fea000383ffff */
.L_x_78:
[----:B------:R-:W-:Y:S07]  /*89a0*/  MOV R0, UR7 ;  /* 0x0000000700007c02 */ /* 0x000fee0008000f00 */
.L_x_162:
[----:B-1----:R1:W2:Y:S02]  /*89b0*/  SYNCS.PHASECHK.TRANS64.TRYWAIT P0, [R0+URZ+0x90], R14 ;  /* 0x0000900e000075a7 */ /* 0x0022a400080011ff */
[----:B--2---:R-:W-:Y:S05]  /*89c0*/  @!P0 NANOSLEEP.SYNCS 0x989680 ;  /* 0x009896800000895d */ /* 0x004fea0003900000 */
[----:B------:R-:W2:Y:S02]  /*89d0*/  @!P0 SYNCS.PHASECHK.TRANS64 P0, [R0+URZ+0x90], R14 ;  /* 0x0000900e000085a7 */ /* 0x000ea400080010ff */
[----:B--2---:R-:W-:Y:S05]  /*89e0*/  @!P0 BRA `(.L_x_162) ;  /* 0xfffffffc00f08947 */ /* 0x004fea000383ffff */
[----:B------:R-:W-:Y:S05]  /*89f0*/  BRA `(.L_x_163) ;  /* 0xffffffb800b87947 */ /* 0x000fea000383ffff */
.L_x_79:
[----:B------:R-:W-:Y:S07]  /*8a00*/  MOV R0, UR7 ;  /* 0x0000000700007c02 */ /* 0x000fee0008000f00 */
.L_x_164:
[----:B-1----:R1:W2:Y:S02]  /*8a10*/  SYNCS.PHASECHK.TRANS64.TRYWAIT P0, [R0+URZ+0x98], R14 ;  /* 0x0000980e000075a7 */ /* 0x0022a400080011ff */
[----:B--2---:R-:W-:Y:S05]  /*8a20*/  @!P0 NANOSLEEP.SYNCS 0x989680 ;  /* 0x009896800000895d */ /* 0x004fea0003900000 */
[----:B------:R-:W2:Y:S02]  /*8a30*/  @!P0 SYNCS.PHASECHK.TRANS64 P0, [R0+URZ+0x98], R14 ;  /* 0x0000980e000085a7 */ /* 0x000ea400080010ff */
[----:B--2---:R-:W-:Y:S05]  /*8a40*/  @!P0 BRA `(.L_x_164) ;  /* 0xfffffffc00f08947 */ /* 0x004fea000383ffff */
[----:B------:R-:W-:Y:S05]  /*8a50*/  BRA `(.L_x_165) ;  /* 0xffffffbc003c7947 */ /* 0x000fea000383ffff */
.L_x_81:
[----:B------:R-:W-:-:S07]  /*8a60*/  MOV R0, UR7 ;  /* 0x0000000700007c02 */ /* 0x000fce0008000f00 */
.L_x_166:
[----:B-1----:R1:W3:Y:S02]  /*8a70*/  SYNCS.PHASECHK.TRANS64.TRYWAIT P0, [R0+URZ+0x88], R2 ;  /* 0x00008802000075a7 */ /* 0x0022e400080011ff */
[----:B---3--:R-:W-:Y:S05]  /*8a80*/  @!P0 NANOSLEEP.SYNCS 0x989680 ;  /* 0x009896800000895d */ /* 0x008fea0003900000 */
[----:B------:R-:W3:Y:S02]  /*8a90*/  @!P0 SYNCS.PHASECHK.TRANS64 P0, [R0+URZ+0x88], R2 ;  /* 0x00008802000085a7 */ /* 0x000ee400080010ff */
[----:B---3--:R-:W-:Y:S05]  /*8aa0*/  @!P0 BRA `(.L_x_166) ;  /* 0xfffffffc00f08947 */ /* 0x008fea000383ffff */
[----:B------:R-:W-:Y:S05]  /*8ab0*/  BRA `(.L_x_167) ;  /* 0xffffffbc00ac7947 */ /* 0x000fea000383ffff */
.L_x_82:
[----:B-1----:R-:W-:-:S07]  /*8ac0*/  MOV R0, UR7 ;  /* 0x0000000700007c02 */ /* 0x002fce0008000f00 */
.L_x_168:
[----:B-1----:R1:W3:Y:S02]  /*8ad0*/  SYNCS.PHASECHK.TRANS64.TRYWAIT P0, [R0+URZ+0x90], R2 ;  /* 0x00009002000075a7 */ /* 0x0022e400080011ff */
[----:B---3--:R-:W-:Y:S05]  /*8ae0*/  @!P0 NANOSLEEP.SYNCS 0x989680 ;  /* 0x009896800000895d */ /* 0x008fea0003900000 */
[----:B------:R-:W3:Y:S02]  /*8af0*/  @!P0 SYNCS.PHASECHK.TRANS64 P0, [R0+URZ+0x90], R2 ;  /* 0x00009002000085a7 */ /* 0x000ee400080010ff */
[----:B---3--:R-:W-:Y:S05]  /*8b00*/  @!P0 BRA `(.L_x_168) ;  /* 0xfffffffc00f08947 */ /* 0x008fea000383ffff */
[----:B------:R-:W-:Y:S05]  /*8b10*/  BRA `(.L_x_169) ;  /* 0xffffffbc009c7947 */ /* 0x000fea000383ffff */
.L_x_84:
[----:B--2---:R2:W4:Y:S02]  /*8b20*/  SYNCS.PHASECHK.TRANS64.TRYWAIT P0, [R0+URZ+0xb0], R2 ;  /* 0x0000b002000075a7 */ /* 0x00452400080011ff */
[----:B----4-:R-:W-:Y:S05]  /*8b30*/  @!P0 NANOSLEEP.SYNCS 0x989680 ;  /* 0x009896800000895d */ /* 0x010fea0003900000 */
[----:B------:R-:W4:Y:S02]  /*8b40*/  @!P0 SYNCS.PHASECHK.TRANS64 P0, [R0+URZ+0xb0], R2 ;  /* 0x0000b002000085a7 */ /* 0x000f2400080010ff */
[----:B----4-:R-:W-:Y:S05]  /*8b50*/  @!P0 BRA `(.L_x_84) ;  /* 0xfffffffc00f08947 */ /* 0x010fea000383ffff */
[----:B------:R-:W-:Y:S05]  /*8b60*/  BRA `(.L_x_170) ;  /* 0xffffffc000647947 */ /* 0x000fea000383ffff */
.L_x_95:
[----:B-1----:R-:W-:Y:S04]  /*8b70*/  MOV R2, UR48 ;  /* 0x0000003000027c02 */ /* 0x002fe80008000f00 */
[----:B------:R1:W3:Y:S03]  /*8b80*/  SYNCS.PHASECHK.TRANS64.TRYWAIT P1, [R2+URZ+0x70], R3 ;  /* 0x00007003020075a7 */ /* 0x0002e600080211ff */
[----:B---3--:R-:W-:Y:S05]  /*8b90*/  @!P1 NANOSLEEP.SYNCS 0x989680 ;  /* 0x009896800000995d */ /* 0x008fea0003900000 */
[----:B------:R-:W3:Y:S02]  /*8ba0*/  @!P1 SYNCS.PHASECHK.TRANS64 P1, [R2+URZ+0x70], R3 ;  /* 0x00007003020095a7 */ /* 0x000ee400080210ff */
[----:B---3--:R-:W-:Y:S05]  /*8bb0*/  @!P1 BRA `(.L_x_95) ;  /* 0xfffffffc00ec9947 */ /* 0x008fea000383ffff */
[----:B------:R-:W-:Y:S05]  /*8bc0*/  BRA `(.L_x_94) ;  /* 0xffffffcc00707947 */ /* 0x000fea000383ffff */
.L_x_97:
[----:B-1----:R1:W4:Y:S02]  /*8bd0*/  SYNCS.PHASECHK.TRANS64.TRYWAIT P0, [R64+URZ+0xd0], R0 ;  /* 0x0000d000400075a7 */ /* 0x00232400080011ff */
[----:B----4-:R-:W-:Y:S05]  /*8be0*/  @!P0 NANOSLEEP.SYNCS 0x989680 ;  /* 0x009896800000895d */ /* 0x010fea0003900000 */
[----:B------:R-:W4:Y:S02]  /*8bf0*/  @!P0 SYNCS.PHASECHK.TRANS64 P0, [R64+URZ+0xd0], R0 ;  /* 0x0000d000400085a7 */ /* 0x000f2400080010ff */
[----:B----4-:R-:W-:Y:S05]  /*8c00*/  @!P0 BRA `(.L_x_97) ;  /* 0xfffffffc00f08947 */ /* 0x010fea000383ffff */
[----:B------:R-:W-:Y:S05]  /*8c10*/  BRA `(.L_x_96) ;  /* 0xffffffcc00987947 */ /* 0x000fea000383ffff */
.L_x_106:
[----:B--2---:R2:W4:Y:S02]  /*8c20*/  SYNCS.PHASECHK.TRANS64.TRYWAIT P0, [R2+URZ+0x70], R0 ;  /* 0x00007000020075a7 */ /* 0x00452400080011ff */
[----:B----4-:R-:W-:Y:S05]  /*8c30*/  @!P0 NANOSLEEP.SYNCS 0x989680 ;  /* 0x009896800000895d */ /* 0x010fea0003900000 */
[----:B------:R-:W4:Y:S02]  /*8c40*/  @!P0 SYNCS.PHASECHK.TRANS64 P0, [R2+URZ+0x70], R0 ;  /* 0x00007000020085a7 */ /* 0x000f2400080010ff */
[----:B----4-:R-:W-:Y:S05]  /*8c50*/  @!P0 BRA `(.L_x_106) ;  /* 0xfffffffc00f08947 */ /* 0x010fea000383ffff */
[----:B------:R-:W-:Y:S05]  /*8c60*/  BRA `(.L_x_105) ;  /* 0xffffffd800787947 */ /* 0x000fea000383ffff */
.L_x_115:
[----:B--2---:R2:W4:Y:S02]  /*8c70*/  SYNCS.PHASECHK.TRANS64.TRYWAIT P0, [R4+URZ+0x70], R5 ;  /* 0x00007005040075a7 */ /* 0x00452400080011ff */
[----:B----4-:R-:W-:Y:S05]  /*8c80*/  @!P0 NANOSLEEP.SYNCS 0x989680 ;  /* 0x009896800000895d */ /* 0x010fea0003900000 */
[----:B------:R-:W4:Y:S02]  /*8c90*/  @!P0 SYNCS.PHASECHK.TRANS64 P0, [R4+URZ+0x70], R5 ;  /* 0x00007005040085a7 */ /* 0x000f2400080010ff */
[----:B----4-:R-:W-:Y:S05]  /*8ca0*/  @!P0 BRA `(.L_x_115) ;  /* 0xfffffffc00f08947 */ /* 0x010fea000383ffff */
[----:B------:R-:W-:Y:S05]  /*8cb0*/  BRA `(.L_x_114) ;  /* 0xffffffe400807947 */ /* 0x000fea000383ffff */
        .weak           $__internal_0_$__cuda_sm10x_tcgen05_guardrail_trap_col_being_dealloced_not_returned_by_alloc
        .type           $__internal_0_$__cuda_sm10x_tcgen05_guardrail_trap_col_being_dealloced_not_returned_by_alloc,@function
        .size           $__internal_0_$__cuda_sm10x_tcgen05_guardrail_trap_col_being_dealloced_not_returned_by_alloc,($__internal_1_$__cuda_sm10x_tcgen05_guardrail_trap_phase_invalid_during_alloc - $__internal_0_$__cuda_sm10x_tcgen05_guardrail_trap_col_being_dealloced_not_returned_by_alloc)
$__internal_0_$__cuda_sm10x_tcgen05_guardrail_trap_col_being_dealloced_not_returned_by_alloc:
[----:B------:R-:W-:Y:S05]  /*8cc0*/  BPT.TRAP 0x1 ;  /* 0x000000040000795c */ /* 0x000fea0000300000 */
[----:B------:R-:W-:-:S04]  /*8cd0*/  HFMA2 R3, -RZ, RZ, 0, 0 ;  /* 0x00000000ff037431 */ /* 0x000fc800000001ff */
[----:B------:R-:W-:Y:S05]  /*8ce0*/  RET.REL.NODEC R2 `(_ZN7cutlass13device_kernelINS_4gemm6kernel13GemmUniversalIN4cute5tupleIJiiiiEEENS1_10collective13CollectiveMmaINS1_35MainloopSm100TmaUmmaWarpSpecializedILi7ELi2ELi4ENS5_IJNS4_1CILi1EEESB_SB_EEEEENS5_IJNSA_ILi128EEENSA_ILi96EEENSA_ILi64EEEEEENS_10bfloat16_tENS5_IJlSB_lEEESI_SJ_NS4_8TiledMMAINS4_8MMA_AtomIJNS4_20SM100_MMA_F16BF16_SSISI_SI_fLi128ELi96ELNS4_4UMMA5MajorE0ELSO_0ELNSN_7ScaleInE0ELSP_0EEEEEENS4_6LayoutISC_NS5_IJNSA_ILi0EEEST_ST_EEEEENS5_IJNS4_10UnderscoreESW_SW_EEEEENS4_13SM90_TMA_LOADENS4_14ComposedLayoutINS4_7SwizzleILi3ELi4ELi3EEENS4_18smem_ptr_flag_bitsILi16EEENSS_INS5_IJNSA_ILi8EEESG_EEENS5_IJSG_SB_EEEEEEEvNS4_8identityESZ_S19_vS1A_EENS_8epilogue10collective18CollectiveEpilogueINS1C_23Sm100TmaWarpSpecializedILi3ELi2ELi32ELb1ELb0EEEJSH_NS5_IJNSS_ISE_SB_EENSS_INSA_ILi32EEESB_EEEEESI_SJ_SI_SJ_NS1C_6fusion15FusionCallbacksIS1G_NS1L_17LinearCombinationISI_fSI_fLNS_15FloatRoundStyleE2EEESH_S1K_JEEENS4_5SM1004TMEM4LOAD26SM100_TMEM_LOAD_32dp32b32xESZ_NS10_INS11_ILi2ELi4ELi3EEES14_NSS_INS5_IJS15_S1I_EEENS5_IJS1I_SB_EEEEEEENS4_39AutoVectorizingCopyWithAssumedAlignmentILi128EEENS4_14SM90_TMA_STOREES1Z_S21_S21_EEEvvEEEEvNT_6ParamsE) ;  /* 0xffffff7002c47950 */ /* 0x000fea0003c3ffff */
        .weak           $__internal_1_$__cuda_sm10x_tcgen05_guardrail_trap_phase_invalid_during_alloc
        .type           $__internal_1_$__cuda_sm10x_tcgen05_guardrail_trap_phase_invalid_during_alloc,@function
        .size           $__internal_1_$__cuda_sm10x_tcgen05_guardrail_trap_phase_invalid_during_alloc,($__internal_2_$__cuda_sm10x_tcgen05_guardrail_trap_unallocated_columns_being_dealloced - $__internal_1_$__cuda_sm10x_tcgen05_guardrail_trap_phase_invalid_during_alloc)
$__internal_1_$__cuda_sm10x_tcgen05_guardrail_trap_phase_invalid_during_alloc:
[----:B------:R-:W-:Y:S05]  /*8cf0*/  BPT.TRAP 0x1 ;  /* 0x000000040000795c */ /* 0x000fea0000300000 */
[----:B------:R-:W-:-:S04]  /*8d00*/  MOV R3, 0x0 ;  /* 0x0000000000037802 */ /* 0x000fc80000000f00 */
[----:B------:R-:W-:Y:S05]  /*8d10*/  RET.REL.NODEC R2 `(_ZN7cutlass13device_kernelINS_4gemm6kernel13GemmUniversalIN4cute5tupleIJiiiiEEENS1_10collective13CollectiveMmaINS1_35MainloopSm100TmaUmmaWarpSpecializedILi7ELi2ELi4ENS5_IJNS4_1CILi1EEESB_SB_EEEEENS5_IJNSA_ILi128EEENSA_ILi96EEENSA_ILi64EEEEEENS_10bfloat16_tENS5_IJlSB_lEEESI_SJ_NS4_8TiledMMAINS4_8MMA_AtomIJNS4_20SM100_MMA_F16BF16_SSISI_SI_fLi128ELi96ELNS4_4UMMA5MajorE0ELSO_0ELNSN_7ScaleInE0ELSP_0EEEEEENS4_6LayoutISC_NS5_IJNSA_ILi0EEEST_ST_EEEEENS5_IJNS4_10UnderscoreESW_SW_EEEEENS4_13SM90_TMA_LOADENS4_14ComposedLayoutINS4_7SwizzleILi3ELi4ELi3EEENS4_18smem_ptr_flag_bitsILi16EEENSS_INS5_IJNSA_ILi8EEESG_EEENS5_IJSG_SB_EEEEEEEvNS4_8identityESZ_S19_vS1A_EENS_8epilogue10collective18CollectiveEpilogueINS1C_23Sm100TmaWarpSpecializedILi3ELi2ELi32ELb1ELb0EEEJSH_NS5_IJNSS_ISE_SB_EENSS_INSA_ILi32EEESB_EEEEESI_SJ_SI_SJ_NS1C_6fusion15FusionCallbacksIS1G_NS1L_17LinearCombinationISI_fSI_fLNS_15FloatRoundStyleE2EEESH_S1K_JEEENS4_5SM1004TMEM4LOAD26SM100_TMEM_LOAD_32dp32b32xESZ_NS10_INS11_ILi2ELi4ELi3EEES14_NSS_INS5_IJS15_S1I_EEENS5_IJS1I_SB_EEEEEEENS4_39AutoVectorizingCopyWithAssumedAlignmentILi128EEENS4_14SM90_TMA_STOREES1Z_S21_S21_EEEvvEEEEvNT_6ParamsE) ;  /* 0xffffff7002b87950 */ /* 0x000fea0003c3ffff */
        .weak           $__internal_2_$__cuda_sm10x_tcgen05_guardrail_trap_unallocated_columns_being_dealloced
        .type           $__internal_2_$__cuda_sm10x_tcgen05_guardrail_trap_unallocated_columns_being_dealloced,@function
        .size           $__internal_2_$__cuda_sm10x_tcgen05_guardrail_trap_unallocated_columns_being_dealloced,(.L_x_172 - $__internal_2_$__cuda_sm10x_tcgen05_guardrail_trap_unallocated_columns_being_dealloced)
$__internal_2_$__cuda_sm10x_tcgen05_guardrail_trap_unallocated_columns_being_dealloced:
[----:B------:R-:W-:Y:S05]  /*8d20*/  BPT.TRAP 0x1 ;  /* 0x000000040000795c */ /* 0x000fea0000300000 */
[----:B------:R-:W-:-:S04]  /*8d30*/  HFMA2 R3, -RZ, RZ, 0, 0 ;  /* 0x00000000ff037431 */ /* 0x000fc800000001ff */
[----:B------:R-:W-:Y:S05]  /*8d40*/  RET.REL.NODEC R2 `(_ZN7cutlass13device_kernelINS_4gemm6kernel13GemmUniversalIN4cute5tupleIJiiiiEEENS1_10collective13CollectiveMmaINS1_35MainloopSm100TmaUmmaWarpSpecializedILi7ELi2ELi4ENS5_IJNS4_1CILi1EEESB_SB_EEEEENS5_IJNSA_ILi128EEENSA_ILi96EEENSA_ILi64EEEEEENS_10bfloat16_tENS5_IJlSB_lEEESI_SJ_NS4_8TiledMMAINS4_8MMA_AtomIJNS4_20SM100_MMA_F16BF16_SSISI_SI_fLi128ELi96ELNS4_4UMMA5MajorE0ELSO_0ELNSN_7ScaleInE0ELSP_0EEEEEENS4_6LayoutISC_NS5_IJNSA_ILi0EEEST_ST_EEEEENS5_IJNS4_10UnderscoreESW_SW_EEEEENS4_13SM90_TMA_LOADENS4_14ComposedLayoutINS4_7SwizzleILi3ELi4ELi3EEENS4_18smem_ptr_flag_bitsILi16EEENSS_INS5_IJNSA_ILi8EEESG_EEENS5_IJSG_SB_EEEEEEEvNS4_8identityESZ_S19_vS1A_EENS_8epilogue10collective18CollectiveEpilogueINS1C_23Sm100TmaWarpSpecializedILi3ELi2ELi32ELb1ELb0EEEJSH_NS5_IJNSS_ISE_SB_EENSS_INSA_ILi32EEESB_EEEEESI_SJ_SI_SJ_NS1C_6fusion15FusionCallbacksIS1G_NS1L_17LinearCombinationISI_fSI_fLNS_15FloatRoundStyleE2EEESH_S1K_JEEENS4_5SM1004TMEM4LOAD26SM100_TMEM_LOAD_32dp32b32xESZ_NS10_INS11_ILi2ELi4ELi3EEES14_NSS_INS5_IJS15_S1I_EEENS5_IJS1I_SB_EEEEEEENS4_39AutoVectorizingCopyWithAssumedAlignmentILi128EEENS4_14SM90_TMA_STOREES1Z_S21_S21_EEEvvEEEEvNT_6ParamsE) ;  /* 0xffffff7002ac7950 */ /* 0x000fea0003c3ffff */
.L_x_171:
[----:B------:R-:W-:-:S00]  /*8d50*/  BRA `(.L_x_171) ;  /* 0xfffffffc00fc7947 */ /* 0x000fc0000383ffff */
[----:B------:R-:W-:-:S00]  /*8d60*/  NOP ;  /* 0x0000000000007918 */ /* 0x000fc00000000000 */
        /* <DEDUP_REMOVED lines=9> */
.L_x_172:


//--------------------- .nv.global.init           --------------------------
	.section	.nv.global.init,"aw",@progbits
.nv.global.init:
	.type		$str$27,@object
	.size		$str$27,($str$28 - $str$27)
$str$27:
        /*0000*/ 	.byte	0x28, 0x61, 0x64, 0x64, 0x72, 0x65, 0x73, 0x73, 0x20, 0x26, 0x20, 0x6d, 0x61, 0x73, 0x6b, 0x29
        /*0010*/ 	.byte	0x20, 0x3d, 0x3d, 0x20, 0x30, 0x00
	.type		$str$28,@object
	.size		$str$28,($str$26 - $str$28)
$str$28:
        /*0016*/ 	.byte	0x2f, 0x74, 0x6d, 0x70, 0x2f, 0x63, 0x75, 0x74, 0x6c, 0x61, 0x73, 0x73, 0x5f, 0x73, 0x77, 0x65
        /*0026*/ 	.byte	0x65, 0x70, 0x5f, 0x73, 0x72, 0x63, 0x2f, 0x69, 0x6e, 0x63, 0x6c, 0x75, 0x64, 0x65, 0x2f, 0x63
        /*0036*/ 	.byte	0x75, 0x74, 0x65, 0x2f, 0x70, 0x6f, 0x69, 0x6e, 0x74, 0x65, 0x72, 0x5f, 0x66, 0x6c, 0x61, 0x67
        /*0046*/ 	.byte	0x67, 0x65, 0x64, 0x2e, 0x68, 0x70, 0x70, 0x00
	.type		$str$26,@object
	.size		$str$26,($str$25 - $str$26)
$str$26:
        /*004e*/ 	.byte	0x2f, 0x74, 0x6d, 0x70, 0x2f, 0x63, 0x75, 0x74, 0x6c, 0x61, 0x73, 0x73, 0x5f, 0x73, 0x77, 0x65
        /*005e*/ 	.byte	0x65, 0x70, 0x5f, 0x73, 0x72, 0x63, 0x2f, 0x69, 0x6e, 0x63, 0x6c, 0x75, 0x64, 0x65, 0x2f, 0x63
        /*006e*/ 	.byte	0x75, 0x74, 0x65, 0x2f, 0x61, 0x74, 0x6f, 0x6d, 0x2f, 0x63, 0x6f, 0x70, 0x79, 0x5f, 0x74, 0x72
        /*007e*/ 	.byte	0x61, 0x69, 0x74, 0x73, 0x5f, 0x73, 0x6d, 0x31, 0x30, 0x30, 0x2e, 0x68, 0x70, 0x70, 0x00
	.type		$str$25,@object
	.size		$str$25,(__unnamed_1 - $str$25)
$str$25:
        /*008d*/ 	.byte	0x28, 0x28, 0x75, 0x69, 0x6e, 0x74, 0x33, 0x32, 0x5f, 0x74, 0x28, 0x74, 0x68, 0x72, 0x65, 0x61
        /*009d*/ 	.byte	0x64, 0x49, 0x64, 0x78, 0x2e, 0x78, 0x29, 0x20, 0x2f, 0x20, 0x33, 0x32, 0x29, 0x20, 0x25, 0x20
        /*00ad*/ 	.byte	0x34, 0x29, 0x20, 0x3d, 0x3d, 0x20, 0x28, 0x28, 0x28, 0x74, 0x6d, 0x65, 0x6d, 0x5f, 0x61, 0x64
        /*00bd*/ 	.byte	0x64, 0x72, 0x20, 0x3e, 0x3e, 0x20, 0x31, 0x36, 0x29, 0x20, 0x2f, 0x20, 0x33, 0x32, 0x29, 0x20
        /*00cd*/ 	.byte	0x25, 0x20, 0x34, 0x29, 0x00
	.type		__unnamed_1,@object
	.size		__unnamed_1,(__unnamed_2 - __unnamed_1)
__unnamed_1:
        /*00d2*/ 	.byte	0x61, 0x75, 0x74, 0x6f, 0x20, 0x63, 0x75, 0x74, 0x65, 0x3a, 0x3a, 0x61, 0x73, 0x5f, 0x70, 0x6f
        /* <DEDUP_REMOVED lines=24> */
        /*0262*/ 	.byte	0x34, 0x30, 0x39, 0x36, 0x3e, 0x3e, 0x3e, 0x3e, 0x5d, 0x00
	.type		__unnamed_2,@object
	.size		__unnamed_2,(.L_2 - __unnamed_2)
__unnamed_2:
        /* <DEDUP_REMOVED lines=42> */
        /*050c*/ 	.byte	0x3e, 0x3e, 0x5d, 0x00
.L_2:


//--------------------- .nv.shared._ZN7cutlass13device_kernelINS_4gemm6kernel13GemmUniversalIN4cute5tupleIJiiiiEEENS1_10collective13CollectiveMmaINS1_35MainloopSm100TmaUmmaWarpSpecializedILi7ELi2ELi4ENS5_IJNS4_1CILi1EEESB_SB_EEEEENS5_IJNSA_ILi128EEENSA_ILi96EEENSA_ILi64EEEEEENS_10bfloat16_tENS5_IJlSB_lEEESI_SJ_NS4_8TiledMMAINS4_8MMA_AtomIJNS4_20SM100_MMA_F16BF16_SSISI_SI_fLi128ELi96ELNS4_4UMMA5MajorE0ELSO_0ELNSN_7ScaleInE0ELSP_0EEEEEENS4_6LayoutISC_NS5_IJNSA_ILi0EEEST_ST_EEEEENS5_IJNS4_10UnderscoreESW_SW_EEEEENS4_13SM90_TMA_LOADENS4_14ComposedLayoutINS4_7SwizzleILi3ELi4ELi3EEENS4_18smem_ptr_flag_bitsILi16EEENSS_INS5_IJNSA_ILi8EEESG_EEENS5_IJSG_SB_EEEEEEEvNS4_8identityESZ_S19_vS1A_EENS_8epilogue10collective18CollectiveEpilogueINS1C_23Sm100TmaWarpSpecializedILi3ELi2ELi32ELb1ELb0EEEJSH_NS5_IJNSS_ISE_SB_EENSS_INSA_ILi32EEESB_EEEEESI_SJ_SI_SJ_NS1C_6fusion15FusionCallbacksIS1G_NS1L_17LinearCombinationISI_fSI_fLNS_15FloatRoundStyleE2EEESH_S1K_JEEENS4_5SM1004TMEM4LOAD26SM100_TMEM_LOAD_32dp32b32xESZ_NS10_INS11_ILi2ELi4ELi3EEES14_NSS_INS5_IJS15_S1I_EEENS5_IJS1I_SB_EEEEEEENS4_39AutoVectorizingCopyWithAssumedAlignmentILi128EEENS4_14SM90_TMA_STOREES1Z_S21_S21_EEEvvEEEEvNT_6ParamsE --------------------------
	.section	.nv.shared._ZN7cutlass13device_kernelINS_4gemm6kernel13GemmUniversalIN4cute5tupleIJiiiiEEENS1_10collective13CollectiveMmaINS1_35MainloopSm100TmaUmmaWarpSpecializedILi7ELi2ELi4ENS5_IJNS4_1CILi1EEESB_SB_EEEEENS5_IJNSA_ILi128EEENSA_ILi96EEENSA_ILi64EEEEEENS_10bfloat16_tENS5_IJlSB_lEEESI_SJ_NS4_8TiledMMAINS4_8MMA_AtomIJNS4_20SM100_MMA_F16BF16_SSISI_SI_fLi128ELi96ELNS4_4UMMA5MajorE0ELSO_0ELNSN_7ScaleInE0ELSP_0EEEEEENS4_6LayoutISC_NS5_IJNSA_ILi0EEEST_ST_EEEEENS5_IJNS4_10UnderscoreESW_SW_EEEEENS4_13SM90_TMA_LOADENS4_14ComposedLayoutINS4_7SwizzleILi3ELi4ELi3EEENS4_18smem_ptr_flag_bitsILi16EEENSS_INS5_IJNSA_ILi8EEESG_EEENS5_IJSG_SB_EEEEEEEvNS4_8identityESZ_S19_vS1A_EENS_8epilogue10collective18CollectiveEpilogueINS1C_23Sm100TmaWarpSpecializedILi3ELi2ELi32ELb1ELb0EEEJSH_NS5_IJNSS_ISE_SB_EENSS_INSA_ILi32EEESB_EEEEESI_SJ_SI_SJ_NS1C_6fusion15FusionCallbacksIS1G_NS1L_17LinearCombinationISI_fSI_fLNS_15FloatRoundStyleE2EEESH_S1K_JEEENS4_5SM1004TMEM4LOAD26SM100_TMEM_LOAD_32dp32b32xESZ_NS10_INS11_ILi2ELi4ELi3EEES14_NSS_INS5_IJS15_S1I_EEENS5_IJS1I_SB_EEEEEEENS4_39AutoVectorizingCopyWithAssumedAlignmentILi128EEENS4_14SM90_TMA_STOREES1Z_S21_S21_EEEvvEEEEvNT_6ParamsE,"aw",@nobits
	.sectionflags	@""
	.align	16
	.zero		1024


//--------------------- .nv.shared.reserved.0     --------------------------
	.section	.nv.shared.reserved.0,"aw",@nobits
	.weak		__nv_reservedSMEM_offset_0_alias
	.size		__nv_reservedSMEM_offset_0_alias, 0, 64
	.other		__nv_reservedSMEM_offset_0_alias,@"STO_CUDA_RESERVED_SHARED STV_DEFAULT"
__nv_reservedSMEM_offset_0_alias:
	.zero		0
.nv.shared.reserved.0:
	.zero		64
	.weak		__nv_reservedSMEM_tcgen05_partition
	.type		__nv_reservedSMEM_tcgen05_partition,@object
	.size		__nv_reservedSMEM_tcgen05_partition,(.L_0 - __nv_reservedSMEM_tcgen05_partition)
__nv_reservedSMEM_tcgen05_partition:
	.zero		32
.L_0:


//--------------------- .nv.global                --------------------------
	.section	.nv.global,"aw",@nobits
.nv.global:
	.type		_ZN40_INTERNAL_4a762971_4_k_cu_ca98a755_123844cute1_E,@object
	.size		_ZN40_INTERNAL_4a762971_4_k_cu_ca98a755_123844cute1_E,(_ZN40_INTERNAL_4a762971_4_k_cu_ca98a755_123844cuda3std3__45__cpo6cbeginE - _ZN40_INTERNAL_4a762971_4_k_cu_ca98a755_123844cute1_E)
_ZN40_INTERNAL_4a762971_4_k_cu_ca98a755_123844cute1_E:
	.zero		1
	.type		_ZN40_INTERNAL_4a762971_4_k_cu_ca98a755_123844cuda3std3__45__cpo6cbeginE,@object
	.size		_ZN40_INTERNAL_4a762971_4_k_cu_ca98a755_123844cuda3std3__45__cpo6cbeginE,(_ZN40_INTERNAL_4a762971_4_k_cu_ca98a755_123844cuda3std3__48in_placeE - _ZN40_INTERNAL_4a762971_4_k_cu_ca98a755_123844cuda3std3__45__cpo6cbeginE)
_ZN40_INTERNAL_4a762971_4_k_cu_ca98a755_123844cuda3std3__45__cpo6cbeginE:
	.zero		1
	.type		_ZN40_INTERNAL_4a762971_4_k_cu_ca98a755_123844cuda3std3__48in_placeE,@object
	.size		_ZN40_INTERNAL_4a762971_4_k_cu_ca98a755_123844cuda3std3__48in_placeE,(_ZN40_INTERNAL_4a762971_4_k_cu_ca98a755_123844cuda3std6ranges3__45__cpo9iter_moveE - _ZN40_INTERNAL_4a762971_4_k_cu_ca98a755_123844cuda3std3__48in_placeE)
_ZN40_INTERNAL_4a762971_4_k_cu_ca98a755_123844cuda3std3__48in_placeE:
	.zero		1
	.type		_ZN40_INTERNAL_4a762971_4_k_cu_ca98a755_123844cuda3std6ranges3__45__cpo9iter_moveE,@object
	.size		_ZN40_INTERNAL_4a762971_4_k_cu_ca98a755_123844cuda3std6ranges3__45__cpo9iter_moveE,(_ZN40_INTERNAL_4a762971_4_k_cu_ca98a755_123844cuda3std3__45__cpo5beginE - _ZN40_INTERNAL_4a762971_4_k_cu_ca98a755_123844cuda3std6ranges3__45__cpo9iter_moveE)
_ZN40_INTERNAL_4a762971_4_k_cu_ca98a755_123844cuda3std6ranges3__45__cpo9iter_moveE:
	.zero		1
	.type		_ZN40_INTERNAL_4a762971_4_k_cu_ca98a755_123844cuda3std3__45__cpo5beginE,@object
	.size		_ZN40_INTERNAL_4a762971_4_k_cu_ca98a755_123844cuda3std3__45__cpo5beginE,(_ZN40_INTERNAL_4a762971_4_k_cu_ca98a755_123844cuda3std3__442_GLOBAL__N__4a762971_4_k_cu_ca98a755_123846ignoreE - _ZN40_INTERNAL_4a762971_4_k_cu_ca98a755_123844cuda3std3__45__cpo5beginE)
_ZN40_INTERNAL_4a762971_4_k_cu_ca98a755_123844cuda3std3__45__cpo5beginE:
	.zero		1
	.type		_ZN40_INTERNAL_4a762971_4_k_cu_ca98a755_123844cuda3std3__442_GLOBAL__N__4a762971_4_k_cu_ca98a755_123846ignoreE,@object
	.size		_ZN40_INTERNAL_4a762971_4_k_cu_ca98a755_123844cuda3std3__442_GLOBAL__N__4a762971_4_k_cu_ca98a755_123846ignoreE,(_ZN40_INTERNAL_4a762971_4_k_cu_ca98a755_123844cute7productE - _ZN40_INTERNAL_4a762971_4_k_cu_ca98a755_123844cuda3std3__442_GLOBAL__N__4a762971_4_k_cu_ca98a755_123846ignoreE)
_ZN40_INTERNAL_4a762971_4_k_cu_ca98a755_123844cuda3std3__442_GLOBAL__N__4a762971_4_k_cu_ca98a755_123846ignoreE:
	.zero		1
	.type		_ZN40_INTERNAL_4a762971_4_k_cu_ca98a755_123844cute7productE,@object
	.size		_ZN40_INTERNAL_4a762971_4_k_cu_ca98a755_123844cute7productE,(_ZN40_INTERNAL_4a762971_4_k_cu_ca98a755_123844cuda3std3__45__cpo3endE - _ZN40_INTERNAL_4a762971_4_k_cu_ca98a755_123844cute7productE)
_ZN40_INTERNAL_4a762971_4_k_cu_ca98a755_123844cute7productE:
	.zero		1
	.type		_ZN40_INTERNAL_4a762971_4_k_cu_ca98a755_123844cuda3std3__45__cpo3endE,@object
	.size		_ZN40_INTERNAL_4a762971_4_k_cu_ca98a755_123844cuda3std3__45__cpo3endE,(_ZN40_INTERNAL_4a762971_4_k_cu_ca98a755_123844cuda3std3__419piecewise_constructE - _ZN40_INTERNAL_4a762971_4_k_cu_ca98a755_123844cuda3std3__45__cpo3endE)
_ZN40_INTERNAL_4a762971_4_k_cu_ca98a755_123844cuda3std3__45__cpo3endE:
	.zero		1
	.type		_ZN40_INTERNAL_4a762971_4_k_cu_ca98a755_123844cuda3std3__419piecewise_constructE,@object
	.size		_ZN40_INTERNAL_4a762971_4_k_cu_ca98a755_123844cuda3std3__419piecewise_constructE,(_ZN40_INTERNAL_4a762971_4_k_cu_ca98a755_123844cuda3std3__45__cpo4cendE - _ZN40_INTERNAL_4a762971_4_k_cu_ca98a755_123844cuda3std3__419piecewise_constructE)
_ZN40_INTERNAL_4a762971_4_k_cu_ca98a755_123844cuda3std3__419piecewise_constructE:
	.zero		1
	.type		_ZN40_INTERNAL_4a762971_4_k_cu_ca98a755_123844cuda3std3__45__cpo4cendE,@object
	.size		_ZN40_INTERNAL_4a762971_4_k_cu_ca98a755_123844cuda3std3__45__cpo4cendE,(_ZN40_INTERNAL_4a762971_4_k_cu_ca98a755_123844cuda3std6ranges3__45__cpo4swapE - _ZN40_INTERNAL_4a762971_4_k_cu_ca98a755_123844cuda3std3__45__cpo4cendE)
_ZN40_INTERNAL_4a762971_4_k_cu_ca98a755_123844cuda3std3__45__cpo4cendE:
	.zero		1
	.type		_ZN40_INTERNAL_4a762971_4_k_cu_ca98a755_123844cuda3std6ranges3__45__cpo4swapE,@object
	.size		_ZN40_INTERNAL_4a762971_4_k_cu_ca98a755_123844cuda3std6ranges3__45__cpo4swapE,(.L_10 - _ZN40_INTERNAL_4a762971_4_k_cu_ca98a755_123844cuda3std6ranges3__45__cpo4swapE)
_ZN40_INTERNAL_4a762971_4_k_cu_ca98a755_123844cuda3std6ranges3__45__cpo4swapE:
	.zero		1
.L_10:


//--------------------- .nv.constant0._ZN7cutlass13device_kernelINS_4gemm6kernel13GemmUniversalIN4cute5tupleIJiiiiEEENS1_10collective13CollectiveMmaINS1_35MainloopSm100TmaUmmaWarpSpecializedILi7ELi2ELi4ENS5_IJNS4_1CILi1EEESB_SB_EEEEENS5_IJNSA_ILi128EEENSA_ILi96EEENSA_ILi64EEEEEENS_10bfloat16_tENS5_IJlSB_lEEESI_SJ_NS4_8TiledMMAINS4_8MMA_AtomIJNS4_20SM100_MMA_F16BF16_SSISI_SI_fLi128ELi96ELNS4_4UMMA5MajorE0ELSO_0ELNSN_7ScaleInE0ELSP_0EEEEEENS4_6LayoutISC_NS5_IJNSA_ILi0EEEST_ST_EEEEENS5_IJNS4_10UnderscoreESW_SW_EEEEENS4_13SM90_TMA_LOADENS4_14ComposedLayoutINS4_7SwizzleILi3ELi4ELi3EEENS4_18smem_ptr_flag_bitsILi16EEENSS_INS5_IJNSA_ILi8EEESG_EEENS5_IJSG_SB_EEEEEEEvNS4_8identityESZ_S19_vS1A_EENS_8epilogue10collective18CollectiveEpilogueINS1C_23Sm100TmaWarpSpecializedILi3ELi2ELi32ELb1ELb0EEEJSH_NS5_IJNSS_ISE_SB_EENSS_INSA_ILi32EEESB_EEEEESI_SJ_SI_SJ_NS1C_6fusion15FusionCallbacksIS1G_NS1L_17LinearCombinationISI_fSI_fLNS_15FloatRoundStyleE2EEESH_S1K_JEEENS4_5SM1004TMEM4LOAD26SM100_TMEM_LOAD_32dp32b32xESZ_NS10_INS11_ILi2ELi4ELi3EEES14_NSS_INS5_IJS15_S1I_EEENS5_IJS1I_SB_EEEEEEENS4_39AutoVectorizingCopyWithAssumedAlignmentILi128EEENS4_14SM90_TMA_STOREES1Z_S21_S21_EEEvvEEEEvNT_6ParamsE --------------------------
	.section	.nv.constant0._ZN7cutlass13device_kernelINS_4gemm6kernel13GemmUniversalIN4cute5tupleIJiiiiEEENS1_10collective13CollectiveMmaINS1_35MainloopSm100TmaUmmaWarpSpecializedILi7ELi2ELi4ENS5_IJNS4_1CILi1EEESB_SB_EEEEENS5_IJNSA_ILi128EEENSA_ILi96EEENSA_ILi64EEEEEENS_10bfloat16_tENS5_IJlSB_lEEESI_SJ_NS4_8TiledMMAINS4_8MMA_AtomIJNS4_20SM100_MMA_F16BF16_SSISI_SI_fLi128ELi96ELNS4_4UMMA5MajorE0ELSO_0ELNSN_7ScaleInE0ELSP_0EEEEEENS4_6LayoutISC_NS5_IJNSA_ILi0EEEST_ST_EEEEENS5_IJNS4_10UnderscoreESW_SW_EEEEENS4_13SM90_TMA_LOADENS4_14ComposedLayoutINS4_7SwizzleILi3ELi4ELi3EEENS4_18smem_ptr_flag_bitsILi16EEENSS_INS5_IJNSA_ILi8EEESG_EEENS5_IJSG_SB_EEEEEEEvNS4_8identityESZ_S19_vS1A_EENS_8epilogue10collective18CollectiveEpilogueINS1C_23Sm100TmaWarpSpecializedILi3ELi2ELi32ELb1ELb0EEEJSH_NS5_IJNSS_ISE_SB_EENSS_INSA_ILi32EEESB_EEEEESI_SJ_SI_SJ_NS1C_6fusion15FusionCallbacksIS1G_NS1L_17LinearCombinationISI_fSI_fLNS_15FloatRoundStyleE2EEESH_S1K_JEEENS4_5SM1004TMEM4LOAD26SM100_TMEM_LOAD_32dp32b32xESZ_NS10_INS11_ILi2ELi4ELi3EEES14_NSS_INS5_IJS15_S1I_EEENS5_IJS1I_SB_EEEEEEENS4_39AutoVectorizingCopyWithAssumedAlignmentILi128EEENS4_14SM90_TMA_STOREES1Z_S21_S21_EEEvvEEEEvNT_6ParamsE,"a",@progbits
	.sectionflags	@""
	.align	4
.nv.constant0._ZN7cutlass13device_kernelINS_4gemm6kernel13GemmUniversalIN4cute5tupleIJiiiiEEENS1_10collective13CollectiveMmaINS1_35MainloopSm100TmaUmmaWarpSpecializedILi7ELi2ELi4ENS5_IJNS4_1CILi1EEESB_SB_EEEEENS5_IJNSA_ILi128EEENSA_ILi96EEENSA_ILi64EEEEEENS_10bfloat16_tENS5_IJlSB_lEEESI_SJ_NS4_8TiledMMAINS4_8MMA_AtomIJNS4_20SM100_MMA_F16BF16_SSISI_SI_fLi128ELi96ELNS4_4UMMA5MajorE0ELSO_0ELNSN_7ScaleInE0ELSP_0EEEEEENS4_6LayoutISC_NS5_IJNSA_ILi0EEEST_ST_EEEEENS5_IJNS4_10UnderscoreESW_SW_EEEEENS4_13SM90_TMA_LOADENS4_14ComposedLayoutINS4_7SwizzleILi3ELi4ELi3EEENS4_18smem_ptr_flag_bitsILi16EEENSS_INS5_IJNSA_ILi8EEESG_EEENS5_IJSG_SB_EEEEEEEvNS4_8identityESZ_S19_vS1A_EENS_8epilogue10collective18CollectiveEpilogueINS1C_23Sm100TmaWarpSpecializedILi3ELi2ELi32ELb1ELb0EEEJSH_NS5_IJNSS_ISE_SB_EENSS_INSA_ILi32EEESB_EEEEESI_SJ_SI_SJ_NS1C_6fusion15FusionCallbacksIS1G_NS1L_17LinearCombinationISI_fSI_fLNS_15FloatRoundStyleE2EEESH_S1K_JEEENS4_5SM1004TMEM4LOAD26SM100_TMEM_LOAD_32dp32b32xESZ_NS10_INS11_ILi2ELi4ELi3EEES14_NSS_INS5_IJS15_S1I_EEENS5_IJS1I_SB_EEEEEEENS4_39AutoVectorizingCopyWithAssumedAlignmentILi128EEENS4_14SM90_TMA_STOREES1Z_S21_S21_EEEvvEEEEvNT_6ParamsE:
	.zero		2944


//--------------------- SYMBOLS --------------------------

	.type		.nv.reservedSmem.offset0,@object
	.size		.nv.reservedSmem.offset0,0x4
	.type		.nv.reservedSmem.cap,@object
	.size		.nv.reservedSmem.cap,0x4
	.type		__assertfail,@function
